//
// Generated by NVIDIA NVVM Compiler
//
// Compiler Build ID: CL-36424714
// Cuda compilation tools, release 13.0, V13.0.88
// Based on NVVM 20.0.0
//

.version 9.0
.target sm_100
.address_size 64

	// .globl	_Z8FWT_SHFLPfS_Piiii
.extern .shared .align 16 .b8 F1_shared[];

.visible .entry _Z8FWT_SHFLPfS_Piiii(
	.param .u64 .ptr .align 1 _Z8FWT_SHFLPfS_Piiii_param_0,
	.param .u64 .ptr .align 1 _Z8FWT_SHFLPfS_Piiii_param_1,
	.param .u64 .ptr .align 1 _Z8FWT_SHFLPfS_Piiii_param_2,
	.param .u32 _Z8FWT_SHFLPfS_Piiii_param_3,
	.param .u32 _Z8FWT_SHFLPfS_Piiii_param_4,
	.param .u32 _Z8FWT_SHFLPfS_Piiii_param_5
)
{
	.reg .pred 	%p<18>;
	.reg .b32 	%r<97>;
	.reg .b32 	%f<56>;
	.reg .b64 	%rd<13>;

	ld.param.u64 	%rd2, [_Z8FWT_SHFLPfS_Piiii_param_0];
	ld.param.u64 	%rd3, [_Z8FWT_SHFLPfS_Piiii_param_1];
	ld.param.u64 	%rd4, [_Z8FWT_SHFLPfS_Piiii_param_2];
	ld.param.u32 	%r23, [_Z8FWT_SHFLPfS_Piiii_param_3];
	ld.param.u32 	%r24, [_Z8FWT_SHFLPfS_Piiii_param_4];
	ld.param.u32 	%r25, [_Z8FWT_SHFLPfS_Piiii_param_5];
	cvta.to.global.u64 	%rd1, %rd4;
	mov.u32 	%r26, %tid.x;
	mov.u32 	%r27, %ctaid.x;
	mov.u32 	%r28, %ntid.x;
	mad.lo.s32 	%r1, %r27, %r28, %r26;
	setp.ge.s32 	%p1, %r1, %r25;
	@%p1 bra 	$L__BB0_2;
	cvta.to.global.u64 	%rd5, %rd2;
	mul.wide.s32 	%rd6, %r1, 4;
	add.s64 	%rd7, %rd1, %rd6;
	ld.global.u32 	%r29, [%rd7];
	shr.s32 	%r30, %r1, 31;
	shr.u32 	%r31, %r30, 27;
	add.s32 	%r32, %r1, %r31;
	and.b32  	%r33, %r32, -32;
	add.s32 	%r34, %r33, %r29;
	mul.wide.s32 	%rd8, %r34, 4;
	add.s64 	%rd9, %rd5, %rd8;
	ld.global.f32 	%f55, [%rd9];
$L__BB0_2:
	setp.lt.s32 	%p2, %r23, 1;
	@%p2 bra 	$L__BB0_9;
	shr.u32 	%r36, %r24, 31;
	add.s32 	%r37, %r24, %r36;
	shr.s32 	%r93, %r37, 1;
	and.b32  	%r3, %r23, 3;
	setp.lt.u32 	%p3, %r23, 4;
	mov.b32 	%r92, 0;
	@%p3 bra 	$L__BB0_6;
	and.b32  	%r92, %r23, 2147483644;
	add.s32 	%r90, %r23, -2;
	neg.s32 	%r89, %r92;
$L__BB0_5:
	add.s32 	%r38, %r90, 1;
	shr.u32 	%r39, %r1, %r38;
	shl.b32 	%r40, %r39, 1;
	and.b32  	%r41, %r40, 2;
	sub.s32 	%r42, 1, %r41;
	and.b32  	%r43, %r39, 1;
	xor.b32  	%r44, %r43, 1;
	cvt.rn.f32.u32 	%f12, %r44;
	mov.b32 	%r45, %f55;
	shfl.sync.down.b32	%r46|%p4, %r45, %r93, 31, -1;
	mov.b32 	%f13, %r46;
	cvt.rn.f32.u32 	%f14, %r43;
	shfl.sync.up.b32	%r47|%p5, %r45, %r93, 0, -1;
	mov.b32 	%f15, %r47;
	mul.f32 	%f16, %f14, %f15;
	fma.rn.f32 	%f17, %f12, %f13, %f16;
	cvt.rn.f32.s32 	%f18, %r42;
	fma.rn.f32 	%f19, %f55, %f18, %f17;
	shr.s32 	%r48, %r93, 1;
	add.s32 	%r49, %r90, -2;
	shr.u32 	%r50, %r1, %r90;
	shl.b32 	%r51, %r50, 1;
	and.b32  	%r52, %r51, 2;
	sub.s32 	%r53, 1, %r52;
	and.b32  	%r54, %r50, 1;
	xor.b32  	%r55, %r54, 1;
	cvt.rn.f32.u32 	%f20, %r55;
	mov.b32 	%r56, %f19;
	shfl.sync.down.b32	%r57|%p6, %r56, %r48, 31, -1;
	mov.b32 	%f21, %r57;
	cvt.rn.f32.u32 	%f22, %r54;
	shfl.sync.up.b32	%r58|%p7, %r56, %r48, 0, -1;
	mov.b32 	%f23, %r58;
	mul.f32 	%f24, %f22, %f23;
	fma.rn.f32 	%f25, %f20, %f21, %f24;
	cvt.rn.f32.s32 	%f26, %r53;
	fma.rn.f32 	%f27, %f19, %f26, %f25;
	shr.s32 	%r59, %r93, 2;
	add.s32 	%r60, %r90, -1;
	shr.u32 	%r61, %r1, %r60;
	shl.b32 	%r62, %r61, 1;
	and.b32  	%r63, %r62, 2;
	sub.s32 	%r64, 1, %r63;
	and.b32  	%r65, %r61, 1;
	xor.b32  	%r66, %r65, 1;
	cvt.rn.f32.u32 	%f28, %r66;
	mov.b32 	%r67, %f27;
	shfl.sync.down.b32	%r68|%p8, %r67, %r59, 31, -1;
	mov.b32 	%f29, %r68;
	cvt.rn.f32.u32 	%f30, %r65;
	shfl.sync.up.b32	%r69|%p9, %r67, %r59, 0, -1;
	mov.b32 	%f31, %r69;
	mul.f32 	%f32, %f30, %f31;
	fma.rn.f32 	%f33, %f28, %f29, %f32;
	cvt.rn.f32.s32 	%f34, %r64;
	fma.rn.f32 	%f35, %f27, %f34, %f33;
	shr.s32 	%r70, %r93, 3;
	shr.u32 	%r71, %r1, %r49;
	shl.b32 	%r72, %r71, 1;
	and.b32  	%r73, %r72, 2;
	sub.s32 	%r74, 1, %r73;
	and.b32  	%r75, %r71, 1;
	xor.b32  	%r76, %r75, 1;
	cvt.rn.f32.u32 	%f36, %r76;
	mov.b32 	%r77, %f35;
	shfl.sync.down.b32	%r78|%p10, %r77, %r70, 31, -1;
	mov.b32 	%f37, %r78;
	cvt.rn.f32.u32 	%f38, %r75;
	shfl.sync.up.b32	%r79|%p11, %r77, %r70, 0, -1;
	mov.b32 	%f39, %r79;
	mul.f32 	%f40, %f38, %f39;
	fma.rn.f32 	%f41, %f36, %f37, %f40;
	cvt.rn.f32.s32 	%f42, %r74;
	fma.rn.f32 	%f55, %f35, %f42, %f41;
	shr.s32 	%r93, %r93, 4;
	add.s32 	%r90, %r90, -4;
	add.s32 	%r89, %r89, 4;
	setp.ne.s32 	%p12, %r89, 0;
	@%p12 bra 	$L__BB0_5;
$L__BB0_6:
	setp.eq.s32 	%p13, %r3, 0;
	@%p13 bra 	$L__BB0_9;
	sub.s32 	%r95, %r23, %r92;
	neg.s32 	%r94, %r3;
$L__BB0_8:
	.pragma "nounroll";
	add.s32 	%r95, %r95, -1;
	shr.u32 	%r80, %r1, %r95;
	shl.b32 	%r81, %r80, 1;
	and.b32  	%r82, %r81, 2;
	sub.s32 	%r83, 1, %r82;
	and.b32  	%r84, %r80, 1;
	xor.b32  	%r85, %r84, 1;
	cvt.rn.f32.u32 	%f43, %r85;
	mov.b32 	%r86, %f55;
	shfl.sync.down.b32	%r87|%p14, %r86, %r93, 31, -1;
	mov.b32 	%f44, %r87;
	cvt.rn.f32.u32 	%f45, %r84;
	shfl.sync.up.b32	%r88|%p15, %r86, %r93, 0, -1;
	mov.b32 	%f46, %r88;
	mul.f32 	%f47, %f45, %f46;
	fma.rn.f32 	%f48, %f43, %f44, %f47;
	cvt.rn.f32.s32 	%f49, %r83;
	fma.rn.f32 	%f55, %f55, %f49, %f48;
	shr.s32 	%r93, %r93, 1;
	add.s32 	%r94, %r94, 1;
	setp.ne.s32 	%p16, %r94, 0;
	@%p16 bra 	$L__BB0_8;
$L__BB0_9:
	setp.ge.s32 	%p17, %r1, %r25;
	@%p17 bra 	$L__BB0_11;
	cvta.to.global.u64 	%rd10, %rd3;
	mul.wide.s32 	%rd11, %r1, 4;
	add.s64 	%rd12, %rd10, %rd11;
	st.global.f32 	[%rd12], %f55;
$L__BB0_11:
	ret;

}
	// .globl	_Z6FWT_GMPfS_PiiiiS_
.visible .entry _Z6FWT_GMPfS_PiiiiS_(
	.param .u64 .ptr .align 1 _Z6FWT_GMPfS_PiiiiS__param_0,
	.param .u64 .ptr .align 1 _Z6FWT_GMPfS_PiiiiS__param_1,
	.param .u64 .ptr .align 1 _Z6FWT_GMPfS_PiiiiS__param_2,
	.param .u32 _Z6FWT_GMPfS_PiiiiS__param_3,
	.param .u32 _Z6FWT_GMPfS_PiiiiS__param_4,
	.param .u32 _Z6FWT_GMPfS_PiiiiS__param_5,
	.param .u64 .ptr .align 1 _Z6FWT_GMPfS_PiiiiS__param_6
)
{
	.reg .pred 	%p<12>;
	.reg .b32 	%r<268>;
	.reg .b32 	%f<99>;
	.reg .b64 	%rd<47>;

	ld.param.u64 	%rd4, [_Z6FWT_GMPfS_PiiiiS__param_0];
	ld.param.u64 	%rd5, [_Z6FWT_GMPfS_PiiiiS__param_1];
	ld.param.u64 	%rd6, [_Z6FWT_GMPfS_PiiiiS__param_2];
	ld.param.u32 	%r26, [_Z6FWT_GMPfS_PiiiiS__param_3];
	ld.param.u32 	%r27, [_Z6FWT_GMPfS_PiiiiS__param_4];
	ld.param.u32 	%r28, [_Z6FWT_GMPfS_PiiiiS__param_5];
	ld.param.u64 	%rd7, [_Z6FWT_GMPfS_PiiiiS__param_6];
	cvta.to.global.u64 	%rd1, %rd7;
	cvta.to.global.u64 	%rd2, %rd6;
	mov.u32 	%r29, %tid.x;
	mov.u32 	%r30, %ctaid.x;
	mov.u32 	%r31, %ntid.x;
	mad.lo.s32 	%r1, %r30, %r31, %r29;
	shr.s32 	%r32, %r1, 31;
	shr.u32 	%r33, %r32, 27;
	add.s32 	%r34, %r1, %r33;
	and.b32  	%r35, %r34, -32;
	sub.s32 	%r2, %r1, %r35;
	setp.ge.s32 	%p1, %r1, %r28;
	@%p1 bra 	$L__BB1_2;
	cvta.to.global.u64 	%rd8, %rd4;
	mul.wide.s32 	%rd9, %r1, 4;
	add.s64 	%rd10, %rd2, %rd9;
	ld.global.u32 	%r36, [%rd10];
	add.s32 	%r41, %r35, %r36;
	mul.wide.s32 	%rd11, %r41, 4;
	add.s64 	%rd12, %rd8, %rd11;
	ld.global.f32 	%f98, [%rd12];
$L__BB1_2:
	mul.wide.s32 	%rd13, %r1, 4;
	add.s64 	%rd3, %rd1, %rd13;
	st.global.f32 	[%rd3], %f98;
	setp.lt.s32 	%p2, %r26, 1;
	@%p2 bra 	$L__BB1_14;
	shr.u32 	%r43, %r27, 31;
	add.s32 	%r44, %r27, %r43;
	shr.s32 	%r263, %r44, 1;
	and.b32  	%r5, %r26, 7;
	setp.lt.u32 	%p3, %r26, 8;
	mov.b32 	%r264, 0;
	@%p3 bra 	$L__BB1_6;
	and.b32  	%r264, %r26, 2147483640;
	add.s32 	%r260, %r26, -4;
	neg.s32 	%r259, %r264;
$L__BB1_5:
	.pragma "nounroll";
	add.s32 	%r48, %r260, 3;
	shr.u32 	%r49, %r1, %r48;
	shl.b32 	%r50, %r49, 1;
	and.b32  	%r51, %r50, 2;
	sub.s32 	%r52, 1, %r51;
	and.b32  	%r53, %r49, 1;
	cvt.rn.f32.u32 	%f17, %r53;
	add.s32 	%r54, %r263, %r2;
	shr.s32 	%r55, %r54, 31;
	shr.u32 	%r56, %r55, 27;
	add.s32 	%r57, %r54, %r56;
	and.b32  	%r58, %r57, -32;
	sub.s32 	%r59, %r54, %r58;
	add.s32 	%r60, %r35, %r59;
	mul.wide.s32 	%rd14, %r60, 4;
	add.s64 	%rd15, %rd1, %rd14;
	ld.global.f32 	%f18, [%rd15];
	mul.f32 	%f19, %f18, %f17;
	cvt.rn.f32.s32 	%f20, %r52;
	fma.rn.f32 	%f21, %f98, %f20, %f19;
	st.global.f32 	[%rd3], %f21;
	shr.s32 	%r61, %r263, 1;
	add.s32 	%r62, %r260, 2;
	shr.u32 	%r63, %r1, %r62;
	shl.b32 	%r64, %r63, 1;
	and.b32  	%r65, %r64, 2;
	sub.s32 	%r66, 1, %r65;
	and.b32  	%r67, %r63, 1;
	cvt.rn.f32.u32 	%f22, %r67;
	add.s32 	%r68, %r61, %r2;
	shr.s32 	%r69, %r68, 31;
	shr.u32 	%r70, %r69, 27;
	add.s32 	%r71, %r68, %r70;
	and.b32  	%r72, %r71, -32;
	sub.s32 	%r73, %r68, %r72;
	add.s32 	%r74, %r35, %r73;
	mul.wide.s32 	%rd16, %r74, 4;
	add.s64 	%rd17, %rd1, %rd16;
	ld.global.f32 	%f23, [%rd17];
	mul.f32 	%f24, %f23, %f22;
	cvt.rn.f32.s32 	%f25, %r66;
	fma.rn.f32 	%f26, %f21, %f25, %f24;
	st.global.f32 	[%rd3], %f26;
	shr.s32 	%r75, %r263, 2;
	add.s32 	%r76, %r260, 1;
	shr.u32 	%r77, %r1, %r76;
	shl.b32 	%r78, %r77, 1;
	and.b32  	%r79, %r78, 2;
	sub.s32 	%r80, 1, %r79;
	and.b32  	%r81, %r77, 1;
	cvt.rn.f32.u32 	%f27, %r81;
	add.s32 	%r82, %r75, %r2;
	shr.s32 	%r83, %r82, 31;
	shr.u32 	%r84, %r83, 27;
	add.s32 	%r85, %r82, %r84;
	and.b32  	%r86, %r85, -32;
	sub.s32 	%r87, %r82, %r86;
	add.s32 	%r88, %r35, %r87;
	mul.wide.s32 	%rd18, %r88, 4;
	add.s64 	%rd19, %rd1, %rd18;
	ld.global.f32 	%f28, [%rd19];
	mul.f32 	%f29, %f28, %f27;
	cvt.rn.f32.s32 	%f30, %r80;
	fma.rn.f32 	%f31, %f26, %f30, %f29;
	st.global.f32 	[%rd3], %f31;
	shr.s32 	%r89, %r263, 3;
	add.s32 	%r90, %r260, -4;
	shr.u32 	%r91, %r1, %r260;
	shl.b32 	%r92, %r91, 1;
	and.b32  	%r93, %r92, 2;
	sub.s32 	%r94, 1, %r93;
	and.b32  	%r95, %r91, 1;
	cvt.rn.f32.u32 	%f32, %r95;
	add.s32 	%r96, %r89, %r2;
	shr.s32 	%r97, %r96, 31;
	shr.u32 	%r98, %r97, 27;
	add.s32 	%r99, %r96, %r98;
	and.b32  	%r100, %r99, -32;
	sub.s32 	%r101, %r96, %r100;
	add.s32 	%r102, %r35, %r101;
	mul.wide.s32 	%rd20, %r102, 4;
	add.s64 	%rd21, %rd1, %rd20;
	ld.global.f32 	%f33, [%rd21];
	mul.f32 	%f34, %f33, %f32;
	cvt.rn.f32.s32 	%f35, %r94;
	fma.rn.f32 	%f36, %f31, %f35, %f34;
	st.global.f32 	[%rd3], %f36;
	shr.s32 	%r103, %r263, 4;
	add.s32 	%r104, %r260, -1;
	shr.u32 	%r105, %r1, %r104;
	shl.b32 	%r106, %r105, 1;
	and.b32  	%r107, %r106, 2;
	sub.s32 	%r108, 1, %r107;
	and.b32  	%r109, %r105, 1;
	cvt.rn.f32.u32 	%f37, %r109;
	add.s32 	%r110, %r103, %r2;
	shr.s32 	%r111, %r110, 31;
	shr.u32 	%r112, %r111, 27;
	add.s32 	%r113, %r110, %r112;
	and.b32  	%r114, %r113, -32;
	sub.s32 	%r115, %r110, %r114;
	add.s32 	%r116, %r35, %r115;
	mul.wide.s32 	%rd22, %r116, 4;
	add.s64 	%rd23, %rd1, %rd22;
	ld.global.f32 	%f38, [%rd23];
	mul.f32 	%f39, %f38, %f37;
	cvt.rn.f32.s32 	%f40, %r108;
	fma.rn.f32 	%f41, %f36, %f40, %f39;
	st.global.f32 	[%rd3], %f41;
	shr.s32 	%r117, %r263, 5;
	add.s32 	%r118, %r260, -2;
	shr.u32 	%r119, %r1, %r118;
	shl.b32 	%r120, %r119, 1;
	and.b32  	%r121, %r120, 2;
	sub.s32 	%r122, 1, %r121;
	and.b32  	%r123, %r119, 1;
	cvt.rn.f32.u32 	%f42, %r123;
	add.s32 	%r124, %r117, %r2;
	shr.s32 	%r125, %r124, 31;
	shr.u32 	%r126, %r125, 27;
	add.s32 	%r127, %r124, %r126;
	and.b32  	%r128, %r127, -32;
	sub.s32 	%r129, %r124, %r128;
	add.s32 	%r130, %r35, %r129;
	mul.wide.s32 	%rd24, %r130, 4;
	add.s64 	%rd25, %rd1, %rd24;
	ld.global.f32 	%f43, [%rd25];
	mul.f32 	%f44, %f43, %f42;
	cvt.rn.f32.s32 	%f45, %r122;
	fma.rn.f32 	%f46, %f41, %f45, %f44;
	st.global.f32 	[%rd3], %f46;
	shr.s32 	%r131, %r263, 6;
	add.s32 	%r132, %r260, -3;
	shr.u32 	%r133, %r1, %r132;
	shl.b32 	%r134, %r133, 1;
	and.b32  	%r135, %r134, 2;
	sub.s32 	%r136, 1, %r135;
	and.b32  	%r137, %r133, 1;
	cvt.rn.f32.u32 	%f47, %r137;
	add.s32 	%r138, %r131, %r2;
	shr.s32 	%r139, %r138, 31;
	shr.u32 	%r140, %r139, 27;
	add.s32 	%r141, %r138, %r140;
	and.b32  	%r142, %r141, -32;
	sub.s32 	%r143, %r138, %r142;
	add.s32 	%r144, %r35, %r143;
	mul.wide.s32 	%rd26, %r144, 4;
	add.s64 	%rd27, %rd1, %rd26;
	ld.global.f32 	%f48, [%rd27];
	mul.f32 	%f49, %f48, %f47;
	cvt.rn.f32.s32 	%f50, %r136;
	fma.rn.f32 	%f51, %f46, %f50, %f49;
	st.global.f32 	[%rd3], %f51;
	shr.s32 	%r145, %r263, 7;
	shr.u32 	%r146, %r1, %r90;
	shl.b32 	%r147, %r146, 1;
	and.b32  	%r148, %r147, 2;
	sub.s32 	%r149, 1, %r148;
	and.b32  	%r150, %r146, 1;
	cvt.rn.f32.u32 	%f52, %r150;
	add.s32 	%r151, %r145, %r2;
	shr.s32 	%r152, %r151, 31;
	shr.u32 	%r153, %r152, 27;
	add.s32 	%r154, %r151, %r153;
	and.b32  	%r155, %r154, -32;
	sub.s32 	%r156, %r151, %r155;
	add.s32 	%r157, %r35, %r156;
	mul.wide.s32 	%rd28, %r157, 4;
	add.s64 	%rd29, %rd1, %rd28;
	ld.global.f32 	%f53, [%rd29];
	mul.f32 	%f54, %f53, %f52;
	cvt.rn.f32.s32 	%f55, %r149;
	fma.rn.f32 	%f98, %f51, %f55, %f54;
	st.global.f32 	[%rd3], %f98;
	shr.s32 	%r263, %r263, 8;
	add.s32 	%r260, %r260, -8;
	add.s32 	%r259, %r259, 8;
	setp.ne.s32 	%p4, %r259, 0;
	@%p4 bra 	$L__BB1_5;
$L__BB1_6:
	setp.eq.s32 	%p5, %r5, 0;
	@%p5 bra 	$L__BB1_14;
	and.b32  	%r17, %r26, 3;
	setp.lt.u32 	%p6, %r5, 4;
	@%p6 bra 	$L__BB1_9;
	not.b32 	%r158, %r264;
	add.s32 	%r159, %r26, %r158;
	shr.u32 	%r160, %r1, %r159;
	shl.b32 	%r161, %r160, 1;
	and.b32  	%r162, %r161, 2;
	sub.s32 	%r163, 1, %r162;
	and.b32  	%r164, %r160, 1;
	cvt.rn.f32.u32 	%f57, %r164;
	add.s32 	%r165, %r263, %r2;
	shr.s32 	%r166, %r165, 31;
	shr.u32 	%r167, %r166, 27;
	add.s32 	%r168, %r165, %r167;
	and.b32  	%r169, %r168, -32;
	sub.s32 	%r170, %r165, %r169;
	add.s32 	%r171, %r35, %r170;
	mul.wide.s32 	%rd30, %r171, 4;
	add.s64 	%rd31, %rd1, %rd30;
	ld.global.f32 	%f58, [%rd31];
	mul.f32 	%f59, %f58, %f57;
	cvt.rn.f32.s32 	%f60, %r163;
	fma.rn.f32 	%f61, %f98, %f60, %f59;
	st.global.f32 	[%rd3], %f61;
	shr.s32 	%r172, %r263, 1;
	sub.s32 	%r173, %r26, %r264;
	add.s32 	%r174, %r173, -2;
	shr.u32 	%r175, %r1, %r174;
	shl.b32 	%r176, %r175, 1;
	and.b32  	%r177, %r176, 2;
	sub.s32 	%r178, 1, %r177;
	and.b32  	%r179, %r175, 1;
	cvt.rn.f32.u32 	%f62, %r179;
	add.s32 	%r180, %r172, %r2;
	shr.s32 	%r181, %r180, 31;
	shr.u32 	%r182, %r181, 27;
	add.s32 	%r183, %r180, %r182;
	and.b32  	%r184, %r183, -32;
	sub.s32 	%r185, %r180, %r184;
	add.s32 	%r186, %r35, %r185;
	mul.wide.s32 	%rd32, %r186, 4;
	add.s64 	%rd33, %rd1, %rd32;
	ld.global.f32 	%f63, [%rd33];
	mul.f32 	%f64, %f63, %f62;
	cvt.rn.f32.s32 	%f65, %r178;
	fma.rn.f32 	%f66, %f61, %f65, %f64;
	st.global.f32 	[%rd3], %f66;
	shr.s32 	%r187, %r263, 2;
	add.s32 	%r188, %r173, -3;
	shr.u32 	%r189, %r1, %r188;
	shl.b32 	%r190, %r189, 1;
	and.b32  	%r191, %r190, 2;
	sub.s32 	%r192, 1, %r191;
	and.b32  	%r193, %r189, 1;
	cvt.rn.f32.u32 	%f67, %r193;
	add.s32 	%r194, %r187, %r2;
	shr.s32 	%r195, %r194, 31;
	shr.u32 	%r196, %r195, 27;
	add.s32 	%r197, %r194, %r196;
	and.b32  	%r198, %r197, -32;
	sub.s32 	%r199, %r194, %r198;
	add.s32 	%r200, %r35, %r199;
	mul.wide.s32 	%rd34, %r200, 4;
	add.s64 	%rd35, %rd1, %rd34;
	ld.global.f32 	%f68, [%rd35];
	mul.f32 	%f69, %f68, %f67;
	cvt.rn.f32.s32 	%f70, %r192;
	fma.rn.f32 	%f71, %f66, %f70, %f69;
	st.global.f32 	[%rd3], %f71;
	shr.s32 	%r201, %r263, 3;
	add.s32 	%r202, %r173, -4;
	shr.u32 	%r203, %r1, %r202;
	shl.b32 	%r204, %r203, 1;
	and.b32  	%r205, %r204, 2;
	sub.s32 	%r206, 1, %r205;
	and.b32  	%r207, %r203, 1;
	cvt.rn.f32.u32 	%f72, %r207;
	add.s32 	%r208, %r201, %r2;
	shr.s32 	%r209, %r208, 31;
	shr.u32 	%r210, %r209, 27;
	add.s32 	%r211, %r208, %r210;
	and.b32  	%r212, %r211, -32;
	sub.s32 	%r213, %r208, %r212;
	add.s32 	%r214, %r35, %r213;
	mul.wide.s32 	%rd36, %r214, 4;
	add.s64 	%rd37, %rd1, %rd36;
	ld.global.f32 	%f73, [%rd37];
	mul.f32 	%f74, %f73, %f72;
	cvt.rn.f32.s32 	%f75, %r206;
	fma.rn.f32 	%f98, %f71, %f75, %f74;
	st.global.f32 	[%rd3], %f98;
	shr.s32 	%r263, %r263, 4;
	add.s32 	%r264, %r264, 4;
$L__BB1_9:
	setp.eq.s32 	%p7, %r17, 0;
	@%p7 bra 	$L__BB1_14;
	setp.eq.s32 	%p8, %r17, 1;
	@%p8 bra 	$L__BB1_12;
	not.b32 	%r215, %r264;
	add.s32 	%r216, %r26, %r215;
	shr.u32 	%r217, %r1, %r216;
	shl.b32 	%r218, %r217, 1;
	and.b32  	%r219, %r218, 2;
	sub.s32 	%r220, 1, %r219;
	and.b32  	%r221, %r217, 1;
	cvt.rn.f32.u32 	%f77, %r221;
	add.s32 	%r222, %r263, %r2;
	shr.s32 	%r223, %r222, 31;
	shr.u32 	%r224, %r223, 27;
	add.s32 	%r225, %r222, %r224;
	and.b32  	%r226, %r225, -32;
	sub.s32 	%r227, %r222, %r226;
	add.s32 	%r228, %r35, %r227;
	mul.wide.s32 	%rd38, %r228, 4;
	add.s64 	%rd39, %rd1, %rd38;
	ld.global.f32 	%f78, [%rd39];
	mul.f32 	%f79, %f78, %f77;
	cvt.rn.f32.s32 	%f80, %r220;
	fma.rn.f32 	%f81, %f98, %f80, %f79;
	st.global.f32 	[%rd3], %f81;
	shr.s32 	%r229, %r263, 1;
	sub.s32 	%r230, %r26, %r264;
	add.s32 	%r231, %r230, -2;
	shr.u32 	%r232, %r1, %r231;
	shl.b32 	%r233, %r232, 1;
	and.b32  	%r234, %r233, 2;
	sub.s32 	%r235, 1, %r234;
	and.b32  	%r236, %r232, 1;
	cvt.rn.f32.u32 	%f82, %r236;
	add.s32 	%r237, %r229, %r2;
	shr.s32 	%r238, %r237, 31;
	shr.u32 	%r239, %r238, 27;
	add.s32 	%r240, %r237, %r239;
	and.b32  	%r241, %r240, -32;
	sub.s32 	%r242, %r237, %r241;
	add.s32 	%r243, %r35, %r242;
	mul.wide.s32 	%rd40, %r243, 4;
	add.s64 	%rd41, %rd1, %rd40;
	ld.global.f32 	%f83, [%rd41];
	mul.f32 	%f84, %f83, %f82;
	cvt.rn.f32.s32 	%f85, %r235;
	fma.rn.f32 	%f98, %f81, %f85, %f84;
	st.global.f32 	[%rd3], %f98;
	shr.s32 	%r263, %r263, 2;
	add.s32 	%r264, %r264, 2;
$L__BB1_12:
	and.b32  	%r244, %r26, 1;
	setp.eq.b32 	%p9, %r244, 1;
	not.pred 	%p10, %p9;
	@%p10 bra 	$L__BB1_14;
	not.b32 	%r245, %r264;
	add.s32 	%r246, %r26, %r245;
	shr.u32 	%r247, %r1, %r246;
	shl.b32 	%r248, %r247, 1;
	and.b32  	%r249, %r248, 2;
	sub.s32 	%r250, 1, %r249;
	and.b32  	%r251, %r247, 1;
	cvt.rn.f32.u32 	%f86, %r251;
	add.s32 	%r252, %r263, %r2;
	shr.s32 	%r253, %r252, 31;
	shr.u32 	%r254, %r253, 27;
	add.s32 	%r255, %r252, %r254;
	and.b32  	%r256, %r255, -32;
	sub.s32 	%r257, %r252, %r256;
	add.s32 	%r258, %r35, %r257;
	mul.wide.s32 	%rd42, %r258, 4;
	add.s64 	%rd43, %rd1, %rd42;
	ld.global.f32 	%f87, [%rd43];
	mul.f32 	%f88, %f87, %f86;
	cvt.rn.f32.s32 	%f89, %r250;
	fma.rn.f32 	%f98, %f98, %f89, %f88;
	st.global.f32 	[%rd3], %f98;
$L__BB1_14:
	setp.ge.s32 	%p11, %r1, %r28;
	@%p11 bra 	$L__BB1_16;
	cvta.to.global.u64 	%rd44, %rd5;
	add.s64 	%rd46, %rd44, %rd13;
	st.global.f32 	[%rd46], %f98;
$L__BB1_16:
	ret;

}
	// .globl	_Z6FWT_SMPfS_Piiii
.visible .entry _Z6FWT_SMPfS_Piiii(
	.param .u64 .ptr .align 1 _Z6FWT_SMPfS_Piiii_param_0,
	.param .u64 .ptr .align 1 _Z6FWT_SMPfS_Piiii_param_1,
	.param .u64 .ptr .align 1 _Z6FWT_SMPfS_Piiii_param_2,
	.param .u32 _Z6FWT_SMPfS_Piiii_param_3,
	.param .u32 _Z6FWT_SMPfS_Piiii_param_4,
	.param .u32 _Z6FWT_SMPfS_Piiii_param_5
)
{
	.reg .pred 	%p<10>;
	.reg .b32 	%r<157>;
	.reg .b32 	%f<54>;
	.reg .b64 	%rd<13>;

	ld.param.u64 	%rd2, [_Z6FWT_SMPfS_Piiii_param_0];
	ld.param.u64 	%rd3, [_Z6FWT_SMPfS_Piiii_param_1];
	ld.param.u64 	%rd4, [_Z6FWT_SMPfS_Piiii_param_2];
	ld.param.u32 	%r21, [_Z6FWT_SMPfS_Piiii_param_3];
	ld.param.u32 	%r22, [_Z6FWT_SMPfS_Piiii_param_4];
	ld.param.u32 	%r23, [_Z6FWT_SMPfS_Piiii_param_5];
	cvta.to.global.u64 	%rd1, %rd4;
	mov.u32 	%r24, %tid.x;
	mov.u32 	%r25, %ctaid.x;
	mov.u32 	%r26, %ntid.x;
	mad.lo.s32 	%r1, %r25, %r26, %r24;
	shr.s32 	%r27, %r1, 31;
	shr.u32 	%r28, %r27, 27;
	add.s32 	%r29, %r1, %r28;
	and.b32  	%r30, %r29, -32;
	sub.s32 	%r2, %r1, %r30;
	setp.ge.s32 	%p1, %r1, %r23;
	@%p1 bra 	$L__BB2_2;
	cvta.to.global.u64 	%rd5, %rd2;
	mul.wide.s32 	%rd6, %r1, 4;
	add.s64 	%rd7, %rd1, %rd6;
	ld.global.u32 	%r31, [%rd7];
	add.s32 	%r36, %r30, %r31;
	mul.wide.s32 	%rd8, %r36, 4;
	add.s64 	%rd9, %rd5, %rd8;
	ld.global.f32 	%f53, [%rd9];
$L__BB2_2:
	shl.b32 	%r37, %r2, 2;
	mov.u32 	%r38, F1_shared;
	add.s32 	%r3, %r38, %r37;
	st.shared.f32 	[%r3], %f53;
	setp.lt.s32 	%p2, %r21, 1;
	@%p2 bra 	$L__BB2_11;
	shr.u32 	%r40, %r22, 31;
	add.s32 	%r41, %r22, %r40;
	shr.s32 	%r154, %r41, 1;
	and.b32  	%r5, %r21, 3;
	setp.lt.u32 	%p3, %r21, 4;
	mov.b32 	%r155, 0;
	@%p3 bra 	$L__BB2_6;
	and.b32  	%r155, %r21, 2147483644;
	add.s32 	%r151, %r21, -2;
	neg.s32 	%r150, %r155;
$L__BB2_5:
	.pragma "nounroll";
	add.s32 	%r42, %r151, 1;
	shr.u32 	%r43, %r1, %r42;
	shl.b32 	%r44, %r43, 1;
	and.b32  	%r45, %r44, 2;
	sub.s32 	%r46, 1, %r45;
	and.b32  	%r47, %r43, 1;
	cvt.rn.f32.u32 	%f14, %r47;
	add.s32 	%r48, %r154, %r2;
	shr.s32 	%r49, %r48, 31;
	shr.u32 	%r50, %r49, 27;
	add.s32 	%r51, %r48, %r50;
	and.b32  	%r52, %r51, 1073741792;
	sub.s32 	%r53, %r48, %r52;
	shl.b32 	%r54, %r53, 2;
	add.s32 	%r56, %r38, %r54;
	ld.shared.f32 	%f15, [%r56];
	mul.f32 	%f16, %f15, %f14;
	cvt.rn.f32.s32 	%f17, %r46;
	fma.rn.f32 	%f18, %f53, %f17, %f16;
	st.shared.f32 	[%r3], %f18;
	shr.s32 	%r57, %r154, 1;
	add.s32 	%r58, %r151, -2;
	shr.u32 	%r59, %r1, %r151;
	shl.b32 	%r60, %r59, 1;
	and.b32  	%r61, %r60, 2;
	sub.s32 	%r62, 1, %r61;
	and.b32  	%r63, %r59, 1;
	cvt.rn.f32.u32 	%f19, %r63;
	add.s32 	%r64, %r57, %r2;
	shr.s32 	%r65, %r64, 31;
	shr.u32 	%r66, %r65, 27;
	add.s32 	%r67, %r64, %r66;
	and.b32  	%r68, %r67, 1073741792;
	sub.s32 	%r69, %r64, %r68;
	shl.b32 	%r70, %r69, 2;
	add.s32 	%r71, %r38, %r70;
	ld.shared.f32 	%f20, [%r71];
	mul.f32 	%f21, %f20, %f19;
	cvt.rn.f32.s32 	%f22, %r62;
	fma.rn.f32 	%f23, %f18, %f22, %f21;
	st.shared.f32 	[%r3], %f23;
	shr.s32 	%r72, %r154, 2;
	add.s32 	%r73, %r151, -1;
	shr.u32 	%r74, %r1, %r73;
	shl.b32 	%r75, %r74, 1;
	and.b32  	%r76, %r75, 2;
	sub.s32 	%r77, 1, %r76;
	and.b32  	%r78, %r74, 1;
	cvt.rn.f32.u32 	%f24, %r78;
	add.s32 	%r79, %r72, %r2;
	shr.s32 	%r80, %r79, 31;
	shr.u32 	%r81, %r80, 27;
	add.s32 	%r82, %r79, %r81;
	and.b32  	%r83, %r82, 1073741792;
	sub.s32 	%r84, %r79, %r83;
	shl.b32 	%r85, %r84, 2;
	add.s32 	%r86, %r38, %r85;
	ld.shared.f32 	%f25, [%r86];
	mul.f32 	%f26, %f25, %f24;
	cvt.rn.f32.s32 	%f27, %r77;
	fma.rn.f32 	%f28, %f23, %f27, %f26;
	st.shared.f32 	[%r3], %f28;
	shr.s32 	%r87, %r154, 3;
	shr.u32 	%r88, %r1, %r58;
	shl.b32 	%r89, %r88, 1;
	and.b32  	%r90, %r89, 2;
	sub.s32 	%r91, 1, %r90;
	and.b32  	%r92, %r88, 1;
	cvt.rn.f32.u32 	%f29, %r92;
	add.s32 	%r93, %r87, %r2;
	shr.s32 	%r94, %r93, 31;
	shr.u32 	%r95, %r94, 27;
	add.s32 	%r96, %r93, %r95;
	and.b32  	%r97, %r96, 1073741792;
	sub.s32 	%r98, %r93, %r97;
	shl.b32 	%r99, %r98, 2;
	add.s32 	%r100, %r38, %r99;
	ld.shared.f32 	%f30, [%r100];
	mul.f32 	%f31, %f30, %f29;
	cvt.rn.f32.s32 	%f32, %r91;
	fma.rn.f32 	%f53, %f28, %f32, %f31;
	st.shared.f32 	[%r3], %f53;
	shr.s32 	%r154, %r154, 4;
	add.s32 	%r151, %r151, -4;
	add.s32 	%r150, %r150, 4;
	setp.ne.s32 	%p4, %r150, 0;
	@%p4 bra 	$L__BB2_5;
$L__BB2_6:
	setp.eq.s32 	%p5, %r5, 0;
	@%p5 bra 	$L__BB2_11;
	setp.eq.s32 	%p6, %r5, 1;
	@%p6 bra 	$L__BB2_9;
	not.b32 	%r101, %r155;
	add.s32 	%r102, %r21, %r101;
	shr.u32 	%r103, %r1, %r102;
	shl.b32 	%r104, %r103, 1;
	and.b32  	%r105, %r104, 2;
	sub.s32 	%r106, 1, %r105;
	and.b32  	%r107, %r103, 1;
	cvt.rn.f32.u32 	%f34, %r107;
	add.s32 	%r108, %r154, %r2;
	shr.s32 	%r109, %r108, 31;
	shr.u32 	%r110, %r109, 27;
	add.s32 	%r111, %r108, %r110;
	and.b32  	%r112, %r111, 1073741792;
	sub.s32 	%r113, %r108, %r112;
	shl.b32 	%r114, %r113, 2;
	add.s32 	%r116, %r38, %r114;
	ld.shared.f32 	%f35, [%r116];
	mul.f32 	%f36, %f35, %f34;
	cvt.rn.f32.s32 	%f37, %r106;
	fma.rn.f32 	%f38, %f53, %f37, %f36;
	st.shared.f32 	[%r3], %f38;
	shr.s32 	%r117, %r154, 1;
	sub.s32 	%r118, %r21, %r155;
	add.s32 	%r119, %r118, -2;
	shr.u32 	%r120, %r1, %r119;
	shl.b32 	%r121, %r120, 1;
	and.b32  	%r122, %r121, 2;
	sub.s32 	%r123, 1, %r122;
	and.b32  	%r124, %r120, 1;
	cvt.rn.f32.u32 	%f39, %r124;
	add.s32 	%r125, %r117, %r2;
	shr.s32 	%r126, %r125, 31;
	shr.u32 	%r127, %r126, 27;
	add.s32 	%r128, %r125, %r127;
	and.b32  	%r129, %r128, 1073741792;
	sub.s32 	%r130, %r125, %r129;
	shl.b32 	%r131, %r130, 2;
	add.s32 	%r132, %r38, %r131;
	ld.shared.f32 	%f40, [%r132];
	mul.f32 	%f41, %f40, %f39;
	cvt.rn.f32.s32 	%f42, %r123;
	fma.rn.f32 	%f53, %f38, %f42, %f41;
	st.shared.f32 	[%r3], %f53;
	shr.s32 	%r154, %r154, 2;
	add.s32 	%r155, %r155, 2;
$L__BB2_9:
	and.b32  	%r133, %r21, 1;
	setp.eq.b32 	%p7, %r133, 1;
	not.pred 	%p8, %p7;
	@%p8 bra 	$L__BB2_11;
	not.b32 	%r134, %r155;
	add.s32 	%r135, %r21, %r134;
	shr.u32 	%r136, %r1, %r135;
	shl.b32 	%r137, %r136, 1;
	and.b32  	%r138, %r137, 2;
	sub.s32 	%r139, 1, %r138;
	and.b32  	%r140, %r136, 1;
	cvt.rn.f32.u32 	%f43, %r140;
	add.s32 	%r141, %r154, %r2;
	shr.s32 	%r142, %r141, 31;
	shr.u32 	%r143, %r142, 27;
	add.s32 	%r144, %r141, %r143;
	and.b32  	%r145, %r144, 1073741792;
	sub.s32 	%r146, %r141, %r145;
	shl.b32 	%r147, %r146, 2;
	add.s32 	%r149, %r38, %r147;
	ld.shared.f32 	%f44, [%r149];
	mul.f32 	%f45, %f44, %f43;
	cvt.rn.f32.s32 	%f46, %r139;
	fma.rn.f32 	%f53, %f53, %f46, %f45;
	st.shared.f32 	[%r3], %f53;
$L__BB2_11:
	setp.ge.s32 	%p9, %r1, %r23;
	@%p9 bra 	$L__BB2_13;
	cvta.to.global.u64 	%rd10, %rd3;
	mul.wide.s32 	%rd11, %r1, 4;
	add.s64 	%rd12, %rd10, %rd11;
	st.global.f32 	[%rd12], %f53;
$L__BB2_13:
	ret;

}


// ===== COMPILED SASS (sm_100) =====

	.target	sm_100

	.elftype	@"ET_EXEC"


//--------------------- .note.nv.tkinfo           --------------------------
	.section	.note.nv.tkinfo,"",@"SHT_NOTE"
	.sectionflags	@"SHF_NOTE_NV_TKINFO"
	.tkinfo
        /*0018*/ 	.word	0x00000002
        /*0030*/ 	.string	""
        /*0030*/ 	.string	"ptxas"
        /*0030*/ 	.string	"Cuda compilation tools, release 13.0, V13.0.88"
        /*0030*/ 	.string	"Build cuda_13.0.r13.0/compiler.36424714_0"
        /*0030*/ 	.string	"-arch sm_100 -m 64 "



//--------------------- .note.nv.cuinfo           --------------------------
	.section	.note.nv.cuinfo,"",@"SHT_NOTE"
	.sectionflags	@"SHF_NOTE_NV_CUINFO"
        /*0018*/ 	.short	0x0002
        /*001a*/ 	.short	0x0064
        /*001c*/ 	.short	0x0082
	.zero		2


//--------------------- .nv.info                  --------------------------
	.section	.nv.info,"",@"SHT_CUDA_INFO"
	.align	4


	//----- nvinfo : EIATTR_REGCOUNT
	.align		4
        /*0000*/ 	.byte	0x04, 0x2f
        /*0002*/ 	.short	(.L_1 - .L_0)
	.align		4
.L_0:
        /*0004*/ 	.word	index@(_Z8FWT_SHFLPfS_Piiii)
        /*0008*/ 	.word	0x0000000c


	//----- nvinfo : EIATTR_FRAME_SIZE
	.align		4
.L_1:
        /*000c*/ 	.byte	0x04, 0x11
        /*000e*/ 	.short	(.L_3 - .L_2)
	.align		4
.L_2:
        /*0010*/ 	.word	index@(_Z8FWT_SHFLPfS_Piiii)
        /*0014*/ 	.word	0x00000000


	//----- nvinfo : EIATTR_REGCOUNT
	.align		4
.L_3:
        /*0018*/ 	.byte	0x04, 0x2f
        /*001a*/ 	.short	(.L_5 - .L_4)
	.align		4
.L_4:
        /*001c*/ 	.word	index@(_Z6FWT_GMPfS_PiiiiS_)
        /*0020*/ 	.word	0x00000014


	//----- nvinfo : EIATTR_FRAME_SIZE
	.align		4
.L_5:
        /*0024*/ 	.byte	0x04, 0x11
        /*0026*/ 	.short	(.L_7 - .L_6)
	.align		4
.L_6:
        /*0028*/ 	.word	index@(_Z6FWT_GMPfS_PiiiiS_)
        /*002c*/ 	.word	0x00000000


	//----- nvinfo : EIATTR_REGCOUNT
	.align		4
.L_7:
        /*0030*/ 	.byte	0x04, 0x2f
        /*0032*/ 	.short	(.L_9 - .L_8)
	.align		4
.L_8:
        /*0034*/ 	.word	index@(_Z6FWT_SMPfS_Piiii)
        /*0038*/ 	.word	0x0000000e


	//----- nvinfo : EIATTR_FRAME_SIZE
	.align		4
.L_9:
        /*003c*/ 	.byte	0x04, 0x11
        /*003e*/ 	.short	(.L_11 - .L_10)
	.align		4
.L_10:
        /*0040*/ 	.word	index@(_Z6FWT_SMPfS_Piiii)
        /*0044*/ 	.word	0x00000000


	//----- nvinfo : EIATTR_MIN_STACK_SIZE
	.align		4
.L_11:
        /*0048*/ 	.byte	0x04, 0x12
        /*004a*/ 	.short	(.L_13 - .L_12)
	.align		4
.L_12:
        /*004c*/ 	.word	index@(_Z6FWT_SMPfS_Piiii)
        /*0050*/ 	.word	0x00000000


	//----- nvinfo : EIATTR_MIN_STACK_SIZE
	.align		4
.L_13:
        /*0054*/ 	.byte	0x04, 0x12
        /*0056*/ 	.short	(.L_15 - .L_14)
	.align		4
.L_14:
        /*0058*/ 	.word	index@(_Z6FWT_GMPfS_PiiiiS_)
        /*005c*/ 	.word	0x00000000


	//----- nvinfo : EIATTR_MIN_STACK_SIZE
	.align		4
.L_15:
        /*0060*/ 	.byte	0x04, 0x12
        /*0062*/ 	.short	(.L_17 - .L_16)
	.align		4
.L_16:
        /*0064*/ 	.word	index@(_Z8FWT_SHFLPfS_Piiii)
        /*0068*/ 	.word	0x00000000
.L_17:


//--------------------- .nv.compat                --------------------------
	.section	.nv.compat,"",@"SHT_CUDA_COMPAT_INFO"
	.align	4
        /*0000*/ 	.byte	0x02, 0x09, 0x00, 0x00, 0x02, 0x02, 0x01, 0x00, 0x02, 0x05, 0x05, 0x00, 0x03, 0x07, 0x01, 0x01
        /*0010*/ 	.byte	0x02, 0x03, 0x00, 0x00, 0x02, 0x06, 0x01, 0x00, 0x04, 0x0b, 0x08, 0x00, 0x09, 0x00, 0x00, 0x00
        /*0020*/ 	.byte	0x00, 0x00, 0x00, 0x00


//--------------------- .nv.info._Z6FWT_SMPfS_Piiii --------------------------
	.section	.nv.info._Z6FWT_SMPfS_Piiii,"",@"SHT_CUDA_INFO"
	.sectionflags	@""
	.align	4


	//----- nvinfo : EIATTR_CUDA_API_VERSION
	.align		4
        /*0000*/ 	.byte	0x04, 0x37
        /*0002*/ 	.short	(.L_19 - .L_18)
.L_18:
        /*0004*/ 	.word	0x00000082


	//----- nvinfo : EIATTR_KPARAM_INFO
	.align		4
.L_19:
        /*0008*/ 	.byte	0x04, 0x17
        /*000a*/ 	.short	(.L_21 - .L_20)
.L_20:
        /*000c*/ 	.word	0x00000000
        /*0010*/ 	.short	0x0005
        /*0012*/ 	.short	0x0020
        /*0014*/ 	.byte	0x00, 0xf0, 0x11, 0x00


	//----- nvinfo : EIATTR_KPARAM_INFO
	.align		4
.L_21:
        /*0018*/ 	.byte	0x04, 0x17
        /*001a*/ 	.short	(.L_23 - .L_22)
.L_22:
        /*001c*/ 	.word	0x00000000
        /*0020*/ 	.short	0x0004
        /*0022*/ 	.short	0x001c
        /*0024*/ 	.byte	0x00, 0xf0, 0x11, 0x00


	//----- nvinfo : EIATTR_KPARAM_INFO
	.align		4
.L_23:
        /*0028*/ 	.byte	0x04, 0x17
        /*002a*/ 	.short	(.L_25 - .L_24)
.L_24:
        /*002c*/ 	.word	0x00000000
        /*0030*/ 	.short	0x0003
        /*0032*/ 	.short	0x0018
        /*0034*/ 	.byte	0x00, 0xf0, 0x11, 0x00


	//----- nvinfo : EIATTR_KPARAM_INFO
	.align		4
.L_25:
        /*0038*/ 	.byte	0x04, 0x17
        /*003a*/ 	.short	(.L_27 - .L_26)
.L_26:
        /*003c*/ 	.word	0x00000000
        /*0040*/ 	.short	0x0002
        /*0042*/ 	.short	0x0010
        /*0044*/ 	.byte	0x00, 0xf5, 0x21, 0x00


	//----- nvinfo : EIATTR_KPARAM_INFO
	.align		4
.L_27:
        /*0048*/ 	.byte	0x04, 0x17
        /*004a*/ 	.short	(.L_29 - .L_28)
.L_28:
        /*004c*/ 	.word	0x00000000
        /*0050*/ 	.short	0x0001
        /*0052*/ 	.short	0x0008
        /*0054*/ 	.byte	0x00, 0xf5, 0x21, 0x00


	//----- nvinfo : EIATTR_KPARAM_INFO
	.align		4
.L_29:
        /*0058*/ 	.byte	0x04, 0x17
        /*005a*/ 	.short	(.L_31 - .L_30)
.L_30:
        /*005c*/ 	.word	0x00000000
        /*0060*/ 	.short	0x0000
        /*0062*/ 	.short	0x0000
        /*0064*/ 	.byte	0x00, 0xf5, 0x21, 0x00


	//----- nvinfo : EIATTR_SPARSE_MMA_MASK
	.align		4
.L_31:
        /*0068*/ 	.byte	0x03, 0x50
        /*006a*/ 	.short	0x0000


	//----- nvinfo : EIATTR_MAXREG_COUNT
	.align		4
        /*006c*/ 	.byte	0x03, 0x1b
        /*006e*/ 	.short	0x00ff


	//----- nvinfo : EIATTR_MERCURY_ISA_VERSION
	.align		4
        /*0070*/ 	.byte	0x03, 0x5f
        /*0072*/ 	.short	0x0101


	//----- nvinfo : EIATTR_VRC_CTA_INIT_COUNT
	.align		4
        /*0074*/ 	.byte	0x02, 0x4a
	.zero		1
	.zero		1


	//----- nvinfo : EIATTR_EXIT_INSTR_OFFSETS
	.align		4
        /*0078*/ 	.byte	0x04, 0x1c
        /*007a*/ 	.short	(.L_33 - .L_32)


	//   ....[0]....
.L_32:
        /*007c*/ 	.word	0x00000b30


	//   ....[1]....
        /*0080*/ 	.word	0x00000b70


	//----- nvinfo : EIATTR_CBANK_PARAM_SIZE
	.align		4
.L_33:
        /*0084*/ 	.byte	0x03, 0x19
        /*0086*/ 	.short	0x0024


	//----- nvinfo : EIATTR_PARAM_CBANK
	.align		4
        /*0088*/ 	.byte	0x04, 0x0a
        /*008a*/ 	.short	(.L_35 - .L_34)
	.align		4
.L_34:
        /*008c*/ 	.word	index@(.nv.constant0._Z6FWT_SMPfS_Piiii)
        /*0090*/ 	.short	0x0380
        /*0092*/ 	.short	0x0024


	//----- nvinfo : EIATTR_SW_WAR
	.align		4
.L_35:
        /*0094*/ 	.byte	0x04, 0x36
        /*0096*/ 	.short	(.L_37 - .L_36)
.L_36:
        /*0098*/ 	.word	0x00000008
.L_37:


//--------------------- .nv.info._Z6FWT_GMPfS_PiiiiS_ --------------------------
	.section	.nv.info._Z6FWT_GMPfS_PiiiiS_,"",@"SHT_CUDA_INFO"
	.sectionflags	@""
	.align	4


	//----- nvinfo : EIATTR_CUDA_API_VERSION
	.align		4
        /*0000*/ 	.byte	0x04, 0x37
        /*0002*/ 	.short	(.L_39 - .L_38)
.L_38:
        /*0004*/ 	.word	0x00000082


	//----- nvinfo : EIATTR_KPARAM_INFO
	.align		4
.L_39:
        /*0008*/ 	.byte	0x04, 0x17
        /*000a*/ 	.short	(.L_41 - .L_40)
.L_40:
        /*000c*/ 	.word	0x00000000
        /*0010*/ 	.short	0x0006
        /*0012*/ 	.short	0x0028
        /*0014*/ 	.byte	0x00, 0xf5, 0x21, 0x00


	//----- nvinfo : EIATTR_KPARAM_INFO
	.align		4
.L_41:
        /*0018*/ 	.byte	0x04, 0x17
        /*001a*/ 	.short	(.L_43 - .L_42)
.L_42:
        /*001c*/ 	.word	0x00000000
        /*0020*/ 	.short	0x0005
        /*0022*/ 	.short	0x0020
        /*0024*/ 	.byte	0x00, 0xf0, 0x11, 0x00


	//----- nvinfo : EIATTR_KPARAM_INFO
	.align		4
.L_43:
        /*0028*/ 	.byte	0x04, 0x17
        /*002a*/ 	.short	(.L_45 - .L_44)
.L_44:
        /*002c*/ 	.word	0x00000000
        /*0030*/ 	.short	0x0004
        /*0032*/ 	.short	0x001c
        /*0034*/ 	.byte	0x00, 0xf0, 0x11, 0x00


	//----- nvinfo : EIATTR_KPARAM_INFO
	.align		4
.L_45:
        /*0038*/ 	.byte	0x04, 0x17
        /*003a*/ 	.short	(.L_47 - .L_46)
.L_46:
        /*003c*/ 	.word	0x00000000
        /*0040*/ 	.short	0x0003
        /*0042*/ 	.short	0x0018
        /*0044*/ 	.byte	0x00, 0xf0, 0x11, 0x00


	//----- nvinfo : EIATTR_KPARAM_INFO
	.align		4
.L_47:
        /*0048*/ 	.byte	0x04, 0x17
        /*004a*/ 	.short	(.L_49 - .L_48)
.L_48:
        /*004c*/ 	.word	0x00000000
        /*0050*/ 	.short	0x0002
        /*0052*/ 	.short	0x0010
        /*0054*/ 	.byte	0x00, 0xf5, 0x21, 0x00


	//----- nvinfo : EIATTR_KPARAM_INFO
	.align		4
.L_49:
        /*0058*/ 	.byte	0x04, 0x17
        /*005a*/ 	.short	(.L_51 - .L_50)
.L_50:
        /*005c*/ 	.word	0x00000000
        /*0060*/ 	.short	0x0001
        /*0062*/ 	.short	0x0008
        /*0064*/ 	.byte	0x00, 0xf5, 0x21, 0x00


	//----- nvinfo : EIATTR_KPARAM_INFO
	.align		4
.L_51:
        /*0068*/ 	.byte	0x04, 0x17
        /*006a*/ 	.short	(.L_53 - .L_52)
.L_52:
        /*006c*/ 	.word	0x00000000
        /*0070*/ 	.short	0x0000
        /*0072*/ 	.short	0x0000
        /*0074*/ 	.byte	0x00, 0xf5, 0x21, 0x00


	//----- nvinfo : EIATTR_SPARSE_MMA_MASK
	.align		4
.L_53:
        /*0078*/ 	.byte	0x03, 0x50
        /*007a*/ 	.short	0x0000


	//----- nvinfo : EIATTR_MAXREG_COUNT
	.align		4
        /*007c*/ 	.byte	0x03, 0x1b
        /*007e*/ 	.short	0x00ff


	//----- nvinfo : EIATTR_MERCURY_ISA_VERSION
	.align		4
        /*0080*/ 	.byte	0x03, 0x5f
        /*0082*/ 	.short	0x0101


	//----- nvinfo : EIATTR_VRC_CTA_INIT_COUNT
	.align		4
        /*0084*/ 	.byte	0x02, 0x4a
	.zero		1
	.zero		1


	//----- nvinfo : EIATTR_EXIT_INSTR_OFFSETS
	.align		4
        /*0088*/ 	.byte	0x04, 0x1c
        /*008a*/ 	.short	(.L_55 - .L_54)


	//   ....[0]....
.L_54:
        /*008c*/ 	.word	0x000014a0


	//   ....[1]....
        /*0090*/ 	.word	0x000014e0


	//----- nvinfo : EIATTR_CBANK_PARAM_SIZE
	.align		4
.L_55:
        /*0094*/ 	.byte	0x03, 0x19
        /*0096*/ 	.short	0x0030


	//----- nvinfo : EIATTR_PARAM_CBANK
	.align		4
        /*0098*/ 	.byte	0x04, 0x0a
        /*009a*/ 	.short	(.L_57 - .L_56)
	.align		4
.L_56:
        /*009c*/ 	.word	index@(.nv.constant0._Z6FWT_GMPfS_PiiiiS_)
        /*00a0*/ 	.short	0x0380
        /*00a2*/ 	.short	0x0030


	//----- nvinfo : EIATTR_SW_WAR
	.align		4
.L_57:
        /*00a4*/ 	.byte	0x04, 0x36
        /*00a6*/ 	.short	(.L_59 - .L_58)
.L_58:
        /*00a8*/ 	.word	0x00000008
.L_59:


//--------------------- .nv.info._Z8FWT_SHFLPfS_Piiii --------------------------
	.section	.nv.info._Z8FWT_SHFLPfS_Piiii,"",@"SHT_CUDA_INFO"
	.sectionflags	@""
	.align	4


	//----- nvinfo : EIATTR_CUDA_API_VERSION
	.align		4
        /*0000*/ 	.byte	0x04, 0x37
        /*0002*/ 	.short	(.L_61 - .L_60)
.L_60:
        /*0004*/ 	.word	0x00000082


	//----- nvinfo : EIATTR_KPARAM_INFO
	.align		4
.L_61:
        /*0008*/ 	.byte	0x04, 0x17
        /*000a*/ 	.short	(.L_63 - .L_62)
.L_62:
        /*000c*/ 	.word	0x00000000
        /*0010*/ 	.short	0x0005
        /*0012*/ 	.short	0x0020
        /*0014*/ 	.byte	0x00, 0xf0, 0x11, 0x00


	//----- nvinfo : EIATTR_KPARAM_INFO
	.align		4
.L_63:
        /*0018*/ 	.byte	0x04, 0x17
        /*001a*/ 	.short	(.L_65 - .L_64)
.L_64:
        /*001c*/ 	.word	0x00000000
        /*0020*/ 	.short	0x0004
        /*0022*/ 	.short	0x001c
        /*0024*/ 	.byte	0x00, 0xf0, 0x11, 0x00


	//----- nvinfo : EIATTR_KPARAM_INFO
	.align		4
.L_65:
        /*0028*/ 	.byte	0x04, 0x17
        /*002a*/ 	.short	(.L_67 - .L_66)
.L_66:
        /*002c*/ 	.word	0x00000000
        /*0030*/ 	.short	0x0003
        /*0032*/ 	.short	0x0018
        /*0034*/ 	.byte	0x00, 0xf0, 0x11, 0x00


	//----- nvinfo : EIATTR_KPARAM_INFO
	.align		4
.L_67:
        /*0038*/ 	.byte	0x04, 0x17
        /*003a*/ 	.short	(.L_69 - .L_68)
.L_68:
        /*003c*/ 	.word	0x00000000
        /*0040*/ 	.short	0x0002
        /*0042*/ 	.short	0x0010
        /*0044*/ 	.byte	0x00, 0xf5, 0x21, 0x00


	//----- nvinfo : EIATTR_KPARAM_INFO
	.align		4
.L_69:
        /*0048*/ 	.byte	0x04, 0x17
        /*004a*/ 	.short	(.L_71 - .L_70)
.L_70:
        /*004c*/ 	.word	0x00000000
        /*0050*/ 	.short	0x0001
        /*0052*/ 	.short	0x0008
        /*0054*/ 	.byte	0x00, 0xf5, 0x21, 0x00


	//----- nvinfo : EIATTR_KPARAM_INFO
	.align		4
.L_71:
        /*0058*/ 	.byte	0x04, 0x17
        /*005a*/ 	.short	(.L_73 - .L_72)
.L_72:
        /*005c*/ 	.word	0x00000000
        /*0060*/ 	.short	0x0000
        /*0062*/ 	.short	0x0000
        /*0064*/ 	.byte	0x00, 0xf5, 0x21, 0x00


	//----- nvinfo : EIATTR_SPARSE_MMA_MASK
	.align		4
.L_73:
        /*0068*/ 	.byte	0x03, 0x50
        /*006a*/ 	.short	0x0000


	//----- nvinfo : EIATTR_MAXREG_COUNT
	.align		4
        /*006c*/ 	.byte	0x03, 0x1b
        /*006e*/ 	.short	0x00ff


	//----- nvinfo : EIATTR_MERCURY_ISA_VERSION
	.align		4
        /*0070*/ 	.byte	0x03, 0x5f
        /*0072*/ 	.short	0x0101


	//----- nvinfo : EIATTR_COOP_GROUP_MASK_REGIDS
	.align		4
        /*0074*/ 	.byte	0x04, 0x29
        /*0076*/ 	.short	(.L_75 - .L_74)


	//   ....[0]....
.L_74:
        /*0078*/ 	.word	0xffffffff


	//   ....[1]....
        /*007c*/ 	.word	0xffffffff


	//   ....[2]....
        /*0080*/ 	.word	0xffffffff


	//   ....[3]....
        /*0084*/ 	.word	0xffffffff


	//   ....[4]....
        /*0088*/ 	.word	0xffffffff


	//   ....[5]....
        /*008c*/ 	.word	0xffffffff


	//   ....[6]....
        /*0090*/ 	.word	0xffffffff


	//   ....[7]....
        /*0094*/ 	.word	0xffffffff


	//   ....[8]....
        /*0098*/ 	.word	0xffffffff


	//   ....[9]....
        /*009c*/ 	.word	0xffffffff


	//----- nvinfo : EIATTR_COOP_GROUP_INSTR_OFFSETS
	.align		4
.L_75:
        /*00a0*/ 	.byte	0x04, 0x28
        /*00a2*/ 	.short	(.L_77 - .L_76)


	//   ....[0]....
.L_76:
        /*00a4*/ 	.word	0x00000240


	//   ....[1]....
        /*00a8*/ 	.word	0x00000270


	//   ....[2]....
        /*00ac*/ 	.word	0x00000380


	//   ....[3]....
        /*00b0*/ 	.word	0x000003b0


	//   ....[4]....
        /*00b4*/ 	.word	0x00000490


	//   ....[5]....
        /*00b8*/ 	.word	0x000004c0


	//   ....[6]....
        /*00bc*/ 	.word	0x00000590


	//   ....[7]....
        /*00c0*/ 	.word	0x000005c0


	//   ....[8]....
        /*00c4*/ 	.word	0x000006a0


	//   ....[9]....
        /*00c8*/ 	.word	0x000006d0


	//----- nvinfo : EIATTR_VRC_CTA_INIT_COUNT
	.align		4
.L_77:
        /*00cc*/ 	.byte	0x02, 0x4a
	.zero		1
	.zero		1


	//----- nvinfo : EIATTR_EXIT_INSTR_OFFSETS
	.align		4
        /*00d0*/ 	.byte	0x04, 0x1c
        /*00d2*/ 	.short	(.L_79 - .L_78)


	//   ....[0]....
.L_78:
        /*00d4*/ 	.word	0x000007d0


	//   ....[1]....
        /*00d8*/ 	.word	0x00000810


	//----- nvinfo : EIATTR_CRS_STACK_SIZE
	.align		4
.L_79:
        /*00dc*/ 	.byte	0x04, 0x1e
        /*00de*/ 	.short	(.L_81 - .L_80)
.L_80:
        /*00e0*/ 	.word	0x00000000


	//----- nvinfo : EIATTR_CBANK_PARAM_SIZE
	.align		4
.L_81:
        /*00e4*/ 	.byte	0x03, 0x19
        /*00e6*/ 	.short	0x0024


	//----- nvinfo : EIATTR_PARAM_CBANK
	.align		4
        /*00e8*/ 	.byte	0x04, 0x0a
        /*00ea*/ 	.short	(.L_83 - .L_82)
	.align		4
.L_82:
        /*00ec*/ 	.word	index@(.nv.constant0._Z8FWT_SHFLPfS_Piiii)
        /*00f0*/ 	.short	0x0380
        /*00f2*/ 	.short	0x0024


	//----- nvinfo : EIATTR_SW_WAR
	.align		4
.L_83:
        /*00f4*/ 	.byte	0x04, 0x36
        /*00f6*/ 	.short	(.L_85 - .L_84)
.L_84:
        /*00f8*/ 	.word	0x00000008
.L_85:


//--------------------- .nv.callgraph             --------------------------
	.section	.nv.callgraph,"",@"SHT_CUDA_CALLGRAPH"
	.align	4
	.sectionentsize	8
	.align		4
        /*0000*/ 	.word	0x00000000
	.align		4
        /*0004*/ 	.word	0xffffffff
	.align		4
        /*0008*/ 	.word	0x00000000
	.align		4
        /*000c*/ 	.word	0xfffffffe
	.align		4
        /*0010*/ 	.word	0x00000000
	.align		4
        /*0014*/ 	.word	0xfffffffd
	.align		4
        /*0018*/ 	.word	0x00000000
	.align		4
        /*001c*/ 	.word	0xfffffffc


//--------------------- .text._Z6FWT_SMPfS_Piiii  --------------------------
	.section	.text._Z6FWT_SMPfS_Piiii,"ax",@progbits
	.align	128
        .global         _Z6FWT_SMPfS_Piiii
        .type           _Z6FWT_SMPfS_Piiii,@function
        .size           _Z6FWT_SMPfS_Piiii,(.L_x_18 - _Z6FWT_SMPfS_Piiii)
        .other          _Z6FWT_SMPfS_Piiii,@"STO_CUDA_ENTRY STV_DEFAULT"
_Z6FWT_SMPfS_Piiii:
.text._Z6FWT_SMPfS_Piiii:
[----:B------:R-:W-:Y:S01]  /*0000*/  LDC R1, c[0x0][0x37c] ;  /* 0x0000df00ff017b82 */ /* 0x000fe20000000800 */
[----:B------:R-:W0:Y:S07]  /*0010*/  S2R R2, SR_TID.X ;  /* 0x0000000000027919 */ /* 0x000e2e0000002100 */
[----:B------:R-:W0:Y:S01]  /*0020*/  S2UR UR4, SR_CTAID.X ;  /* 0x00000000000479c3 */ /* 0x000e220000002500 */
[----:B------:R-:W1:Y:S01]  /*0030*/  LDCU UR5, c[0x0][0x3a0] ;  /* 0x00007400ff0577ac */ /* 0x000e620008000800 */
[----:B------:R-:W2:Y:S06]  /*0040*/  LDCU.64 UR12, c[0x0][0x358] ;  /* 0x00006b00ff0c77ac */ /* 0x000eac0008000a00 */
[----:B------:R-:W0:Y:S01]  /*0050*/  LDC R3, c[0x0][0x360] ;  /* 0x0000d800ff037b82 */ /* 0x000e220000000800 */
[----:B------:R-:W3:Y:S01]  /*0060*/  LDCU UR7, c[0x0][0x398] ;  /* 0x00007300ff0777ac */ /* 0x000ee20008000800 */
[----:B0-----:R-:W-:-:S05]  /*0070*/  IMAD R2, R3, UR4, R2 ;  /* 0x0000000403027c24 */ /* 0x001fca000f8e0202 */
[----:B-1----:R-:W-:-:S13]  /*0080*/  ISETP.GE.AND P0, PT, R2, UR5, PT ;  /* 0x0000000502007c0c */ /* 0x002fda000bf06270 */
[----:B------:R-:W0:Y:S01]  /*0090*/  @!P0 LDC.64 R4, c[0x0][0x390] ;  /* 0x0000e400ff048b82 */ /* 0x000e220000000a00 */
[----:B------:R-:W-:-:S07]  /*00a0*/  SHF.R.S32.HI R3, RZ, 0x1f, R2 ;  /* 0x0000001fff037819 */ /* 0x000fce0000011402 */
[----:B------:R-:W1:Y:S01]  /*00b0*/  @!P0 LDC.64 R6, c[0x0][0x380] ;  /* 0x0000e000ff068b82 */ /* 0x000e620000000a00 */
[----:B0-----:R-:W-:-:S06]  /*00c0*/  @!P0 IMAD.WIDE R4, R2, 0x4, R4 ;  /* 0x0000000402048825 */ /* 0x001fcc00078e0204 */
[----:B--2---:R-:W2:Y:S01]  /*00d0*/  @!P0 LDG.E R4, desc[UR12][R4.64] ;  /* 0x0000000c04048981 */ /* 0x004ea2000c1e1900 */
[----:B------:R-:W-:-:S04]  /*00e0*/  LEA.HI R3, R3, R2, RZ, 0x5 ;  /* 0x0000000203037211 */ /* 0x000fc800078f28ff */
[----:B------:R-:W-:Y:S01]  /*00f0*/  LOP3.LUT R3, R3, 0xffffffe0, RZ, 0xc0, !PT ;  /* 0xffffffe003037812 */ /* 0x000fe200078ec0ff */
[----:B------:R-:W0:Y:S04]  /*0100*/  S2UR UR5, SR_CgaCtaId ;  /* 0x00000000000579c3 */ /* 0x000e280000008800 */
[----:B--2---:R-:W-:-:S04]  /*0110*/  @!P0 IMAD.IADD R9, R3, 0x1, R4 ;  /* 0x0000000103098824 */ /* 0x004fc800078e0204 */
[----:B-1----:R-:W-:-:S05]  /*0120*/  @!P0 IMAD.WIDE R6, R9, 0x4, R6 ;  /* 0x0000000409068825 */ /* 0x002fca00078e0206 */
[----:B------:R-:W2:Y:S01]  /*0130*/  @!P0 LDG.E R0, desc[UR12][R6.64] ;  /* 0x0000000c06008981 */ /* 0x000ea2000c1e1900 */
[----:B------:R-:W-:Y:S01]  /*0140*/  UMOV UR4, 0x400 ;  /* 0x0000040000047882 */ /* 0x000fe20000000000 */
[----:B------:R-:W-:Y:S01]  /*0150*/  IMAD.IADD R4, R2, 0x1, -R3 ;  /* 0x0000000102047824 */ /* 0x000fe200078e0a03 */
[----:B0-----:R-:W-:Y:S02]  /*0160*/  ULEA UR5, UR5, UR4, 0x18 ;  /* 0x0000000405057291 */ /* 0x001fe4000f8ec0ff */
[----:B---3--:R-:W-:-:S04]  /*0170*/  UISETP.GE.AND UP0, UPT, UR7, 0x1, UPT ;  /* 0x000000010700788c */ /* 0x008fc8000bf06270 */
[----:B------:R-:W-:-:S05]  /*0180*/  LEA R5, R4, UR5, 0x2 ;  /* 0x0000000504057c11 */ /* 0x000fca000f8e10ff */
[----:B--2---:R0:W-:Y:S01]  /*0190*/  STS [R5], R0 ;  /* 0x0000000005007388 */ /* 0x0041e20000000800 */
[----:B------:R-:W-:Y:S05]  /*01a0*/  BRA.U !UP0, `(.L_x_0) ;  /* 0x0000000908607547 */ /* 0x000fea000b800000 */
[----:B------:R-:W1:Y:S01]  /*01b0*/  LDCU UR4, c[0x0][0x39c] ;  /* 0x00007380ff0477ac */ /* 0x000e620008000800 */
[----:B------:R-:W-:Y:S02]  /*01c0*/  UISETP.GE.U32.AND UP1, UPT, UR7, 0x4, UPT ;  /* 0x000000040700788c */ /* 0x000fe4000bf26070 */
[----:B------:R-:W-:-:S04]  /*01d0*/  ULOP3.LUT UR8, UR7, 0x3, URZ, 0xc0, !UPT ;  /* 0x0000000307087892 */ /* 0x000fc8000f8ec0ff */
[----:B------:R-:W-:Y:S02]  /*01e0*/  UISETP.NE.AND UP0, UPT, UR8, URZ, UPT ;  /* 0x000000ff0800728c */ /* 0x000fe4000bf05270 */
[----:B-1----:R-:W-:-:S04]  /*01f0*/  ULEA.HI UR4, UR4, UR4, URZ, 0x1 ;  /* 0x0000000404047291 */ /* 0x002fc8000f8f08ff */
[----:B------:R-:W-:-:S03]  /*0200*/  USHF.R.S32.HI UR6, URZ, 0x1, UR4 ;  /* 0x00000001ff067899 */ /* 0x000fc60008011404 */
[----:B------:R-:W-:-:S03]  /*0210*/  UMOV UR4, URZ ;  /* 0x000000ff00047c82 */ /* 0x000fc60008000000 */
[----:B------:R-:W-:Y:S01]  /*0220*/  IMAD.U32 R3, RZ, RZ, UR6 ;  /* 0x00000006ff037e24 */ /* 0x000fe2000f8e00ff */
[----:B------:R-:W-:Y:S06]  /*0230*/  BRA.U !UP1, `(.L_x_1) ;  /* 0x00000005093c7547 */ /* 0x000fec000b800000 */
[----:B------:R-:W-:Y:S02]  /*0240*/  ULOP3.LUT UR4, UR7, 0x7ffffffc, URZ, 0xc0, !UPT ;  /* 0x7ffffffc07047892 */ /* 0x000fe4000f8ec0ff */
[----:B------:R-:W-:Y:S02]  /*0250*/  UIADD3 UR6, UPT, UPT, UR7, -0x2, URZ ;  /* 0xfffffffe07067890 */ /* 0x000fe4000fffe0ff */
[----:B------:R-:W-:-:S12]  /*0260*/  UIADD3 UR9, UPT, UPT, -UR4, URZ, URZ ;  /* 0x000000ff04097290 */ /* 0x000fd8000fffe1ff */
.L_x_2:
[----:B------:R-:W-:Y:S01]  /*0270*/  IMAD.IADD R6, R4, 0x1, R3 ;  /* 0x0000000104067824 */ /* 0x000fe200078e0203 */
[----:B------:R-:W-:Y:S01]  /*0280*/  UIADD3 UR10, UPT, UPT, UR6, 0x1, URZ ;  /* 0x00000001060a7890 */ /* 0x000fe2000fffe0ff */
[----:B------:R-:W-:Y:S01]  /*0290*/  LEA.HI.SX32 R10, R3, R4, 0x1f ;  /* 0x00000004030a7211 */ /* 0x000fe200078ffaff */
[----:B------:R-:W-:Y:S02]  /*02a0*/  UIADD3 UR9, UPT, UPT, UR9, 0x4, URZ ;  /* 0x0000000409097890 */ /* 0x000fe4000fffe0ff */
[----:B------:R-:W-:Y:S02]  /*02b0*/  SHF.R.S32.HI R7, RZ, 0x1f, R6 ;  /* 0x0000001fff077819 */ /* 0x000fe40000011406 */
[----:B------:R-:W-:Y:S01]  /*02c0*/  SHF.R.S32.HI R11, RZ, 0x1f, R10 ;  /* 0x0000001fff0b7819 */ /* 0x000fe2000001140a */
[----:B------:R-:W-:Y:S01]  /*02d0*/  UISETP.NE.AND UP1, UPT, UR9, URZ, UPT ;  /* 0x000000ff0900728c */ /* 0x000fe2000bf25270 */
[----:B------:R-:W-:Y:S02]  /*02e0*/  LEA.HI R7, R7, R6, RZ, 0x5 ;  /* 0x0000000607077211 */ /* 0x000fe400078f28ff */
[----:B------:R-:W-:-:S02]  /*02f0*/  LEA.HI R11, R11, R10, RZ, 0x5 ;  /* 0x0000000a0b0b7211 */ /* 0x000fc400078f28ff */
[----:B------:R-:W-:Y:S02]  /*0300*/  LOP3.LUT R7, R7, 0x3fffffe0, RZ, 0xc0, !PT ;  /* 0x3fffffe007077812 */ /* 0x000fe400078ec0ff */
[----:B------:R-:W-:-:S03]  /*0310*/  LOP3.LUT R11, R11, 0x3fffffe0, RZ, 0xc0, !PT ;  /* 0x3fffffe00b0b7812 */ /* 0x000fc600078ec0ff */
[----:B------:R-:W-:Y:S01]  /*0320*/  IMAD.IADD R7, R6, 0x1, -R7 ;  /* 0x0000000106077824 */ /* 0x000fe200078e0a07 */
[----:B------:R-:W-:Y:S01]  /*0330*/  SHF.R.U32.HI R6, RZ, UR10, R2 ;  /* 0x0000000aff067c19 */ /* 0x000fe20008011602 */
[----:B------:R-:W-:Y:S01]  /*0340*/  IMAD.IADD R11, R10, 0x1, -R11 ;  /* 0x000000010a0b7824 */ /* 0x000fe200078e0a0b */
[----:B------:R-:W-:Y:S02]  /*0350*/  UIADD3 UR10, UPT, UPT, UR6, -0x1, URZ ;  /* 0xffffffff060a7890 */ /* 0x000fe4000fffe0ff */
[----:B------:R-:W-:Y:S01]  /*0360*/  LEA R8, R7, UR5, 0x2 ;  /* 0x0000000507087c11 */ /* 0x000fe2000f8e10ff */
[C---:B------:R-:W-:Y:S01]  /*0370*/  IMAD.SHL.U32 R7, R6.reuse, 0x2, RZ ;  /* 0x0000000206077824 */ /* 0x040fe200078e00ff */
[----:B------:R-:W-:Y:S02]  /*0380*/  LOP3.LUT R6, R6, 0x1, RZ, 0xc0, !PT ;  /* 0x0000000106067812 */ /* 0x000fe400078ec0ff */
[----:B------:R-:W-:Y:S01]  /*0390*/  LEA R11, R11, UR5, 0x2 ;  /* 0x000000050b0b7c11 */ /* 0x000fe2000f8e10ff */
[----:B-1----:R1:W2:Y:S01]  /*03a0*/  LDS R9, [R8] ;  /* 0x0000000008097984 */ /* 0x0022a20000000800 */
[----:B------:R-:W-:-:S02]  /*03b0*/  LOP3.LUT R7, R7, 0x2, RZ, 0xc0, !PT ;  /* 0x0000000207077812 */ /* 0x000fc400078ec0ff */
[----:B------:R-:W-:Y:S02]  /*03c0*/  I2FP.F32.U32 R6, R6 ;  /* 0x0000000600067245 */ /* 0x000fe40000201000 */
[----:B------:R-:W-:-:S04]  /*03d0*/  IADD3 R7, PT, PT, -R7, 0x1, RZ ;  /* 0x0000000107077810 */ /* 0x000fc80007ffe1ff */
[----:B-1----:R-:W-:Y:S02]  /*03e0*/  I2FP.F32.S32 R8, R7 ;  /* 0x0000000700087245 */ /* 0x002fe40000201400 */
[----:B------:R-:W-:-:S04]  /*03f0*/  LEA.HI.SX32 R7, R3, R4, 0x1e ;  /* 0x0000000403077211 */ /* 0x000fc800078ff2ff */
[----:B------:R-:W-:-:S04]  /*0400*/  SHF.R.S32.HI R10, RZ, 0x1f, R7 ;  /* 0x0000001fff0a7819 */ /* 0x000fc80000011407 */
[----:B------:R-:W-:-:S04]  /*0410*/  LEA.HI R10, R10, R7, RZ, 0x5 ;  /* 0x000000070a0a7211 */ /* 0x000fc800078f28ff */
[----:B------:R-:W-:-:S05]  /*0420*/  LOP3.LUT R10, R10, 0x3fffffe0, RZ, 0xc0, !PT ;  /* 0x3fffffe00a0a7812 */ /* 0x000fca00078ec0ff */
[----:B------:R-:W-:-:S05]  /*0430*/  IMAD.IADD R10, R7, 0x1, -R10 ;  /* 0x00000001070a7824 */ /* 0x000fca00078e0a0a */
[----:B------:R-:W-:Y:S01]  /*0440*/  LEA R10, R10, UR5, 0x2 ;  /* 0x000000050a0a7c11 */ /* 0x000fe2000f8e10ff */
[----:B--2---:R-:W-:-:S04]  /*0450*/  FMUL R9, R6, R9 ;  /* 0x0000000906097220 */ /* 0x004fc80000400000 */
[----:B------:R-:W-:Y:S01]  /*0460*/  FFMA R8, R8, R0, R9 ;  /* 0x0000000008087223 */ /* 0x000fe20000000009 */
[----:B0-----:R-:W-:-:S04]  /*0470*/  SHF.R.U32.HI R0, RZ, UR6, R2 ;  /* 0x00000006ff007c19 */ /* 0x001fc80008011602 */
[----:B------:R-:W-:Y:S01]  /*0480*/  STS [R5], R8 ;  /* 0x0000000805007388 */ /* 0x000fe20000000800 */
[C---:B------:R-:W-:Y:S01]  /*0490*/  IMAD.SHL.U32 R6, R0.reuse, 0x2, RZ ;  /* 0x0000000200067824 */ /* 0x040fe200078e00ff */
[----:B------:R-:W-:Y:S02]  /*04a0*/  LOP3.LUT R0, R0, 0x1, RZ, 0xc0, !PT ;  /* 0x0000000100007812 */ /* 0x000fe400078ec0ff */
[----:B------:R-:W0:Y:S02]  /*04b0*/  LDS R11, [R11] ;  /* 0x000000000b0b7984 */ /* 0x000e240000000800 */
[----:B------:R-:W-:Y:S02]  /*04c0*/  LOP3.LUT R6, R6, 0x2, RZ, 0xc0, !PT ;  /* 0x0000000206067812 */ /* 0x000fe400078ec0ff */
[----:B------:R-:W-:Y:S02]  /*04d0*/  I2FP.F32.U32 R0, R0 ;  /* 0x0000000000007245 */ /* 0x000fe40000201000 */
[----:B------:R-:W-:-:S04]  /*04e0*/  IADD3 R6, PT, PT, -R6, 0x1, RZ ;  /* 0x0000000106067810 */ /* 0x000fc80007ffe1ff */
[----:B------:R-:W-:Y:S01]  /*04f0*/  I2FP.F32.S32 R6, R6 ;  /* 0x0000000600067245 */ /* 0x000fe20000201400 */
[----:B0-----:R-:W-:Y:S01]  /*0500*/  FMUL R11, R0, R11 ;  /* 0x0000000b000b7220 */ /* 0x001fe20000400000 */
[----:B------:R-:W-:Y:S01]  /*0510*/  SHF.R.U32.HI R0, RZ, UR10, R2 ;  /* 0x0000000aff007c19 */ /* 0x000fe20008011602 */
[----:B------:R-:W-:Y:S02]  /*0520*/  UIADD3 UR10, UPT, UPT, UR6, -0x2, URZ ;  /* 0xfffffffe060a7890 */ /* 0x000fe4000fffe0ff */
[----:B------:R-:W-:Y:S01]  /*0530*/  FFMA R6, R8, R6, R11 ;  /* 0x0000000608067223 */ /* 0x000fe2000000000b */
[----:B------:R-:W-:Y:S01]  /*0540*/  LEA.HI.SX32 R8, R3, R4, 0x1d ;  /* 0x0000000403087211 */ /* 0x000fe200078feaff */
[C---:B------:R-:W-:Y:S01]  /*0550*/  IMAD.SHL.U32 R7, R0.reuse, 0x2, RZ ;  /* 0x0000000200077824 */ /* 0x040fe200078e00ff */
[----:B------:R-:W-:Y:S01]  /*0560*/  LOP3.LUT R0, R0, 0x1, RZ, 0xc0, !PT ;  /* 0x0000000100007812 */ /* 0x000fe200078ec0ff */
[----:B------:R-:W-:Y:S01]  /*0570*/  UIADD3 UR6, UPT, UPT, UR6, -0x4, URZ ;  /* 0xfffffffc06067890 */ /* 0x000fe2000fffe0ff */
[----:B------:R-:W-:Y:S01]  /*0580*/  STS [R5], R6 ;  /* 0x0000000605007388 */ /* 0x000fe20000000800 */
[----:B------:R-:W-:-:S02]  /*0590*/  SHF.R.S32.HI R11, RZ, 0x1f, R8 ;  /* 0x0000001fff0b7819 */ /* 0x000fc40000011408 */
[----:B------:R-:W-:Y:S01]  /*05a0*/  LOP3.LUT R7, R7, 0x2, RZ, 0xc0, !PT ;  /* 0x0000000207077812 */ /* 0x000fe200078ec0ff */
[----:B------:R-:W0:Y:S01]  /*05b0*/  LDS R9, [R10] ;  /* 0x000000000a097984 */ /* 0x000e220000000800 */
[----:B------:R-:W-:Y:S02]  /*05c0*/  LEA.HI R11, R11, R8, RZ, 0x5 ;  /* 0x000000080b0b7211 */ /* 0x000fe400078f28ff */
[----:B------:R-:W-:Y:S02]  /*05d0*/  I2FP.F32.U32 R0, R0 ;  /* 0x0000000000007245 */ /* 0x000fe40000201000 */
[----:B------:R-:W-:Y:S02]  /*05e0*/  LOP3.LUT R11, R11, 0x3fffffe0, RZ, 0xc0, !PT ;  /* 0x3fffffe00b0b7812 */ /* 0x000fe400078ec0ff */
[----:B------:R-:W-:Y:S02]  /*05f0*/  IADD3 R7, PT, PT, -R7, 0x1, RZ ;  /* 0x0000000107077810 */ /* 0x000fe40007ffe1ff */
[----:B------:R-:W-:Y:S01]  /*0600*/  SHF.R.S32.HI R3, RZ, 0x4, R3 ;  /* 0x00000004ff037819 */ /* 0x000fe20000011403 */
[----:B------:R-:W-:Y:S01]  /*0610*/  IMAD.IADD R11, R8, 0x1, -R11 ;  /* 0x00000001080b7824 */ /* 0x000fe200078e0a0b */
[----:B------:R-:W-:-:S04]  /*0620*/  I2FP.F32.S32 R7, R7 ;  /* 0x0000000700077245 */ /* 0x000fc80000201400 */
[----:B------:R-:W-:Y:S01]  /*0630*/  LEA R11, R11, UR5, 0x2 ;  /* 0x000000050b0b7c11 */ /* 0x000fe2000f8e10ff */
[----:B0-----:R-:W-:-:S04]  /*0640*/  FMUL R9, R0, R9 ;  /* 0x0000000900097220 */ /* 0x001fc80000400000 */
[----:B------:R-:W-:Y:S01]  /*0650*/  FFMA R0, R6, R7, R9 ;  /* 0x0000000706007223 */ /* 0x000fe20000000009 */
[----:B------:R-:W-:-:S04]  /*0660*/  SHF.R.U32.HI R6, RZ, UR10, R2 ;  /* 0x0000000aff067c19 */ /* 0x000fc80008011602 */
        /* <DEDUP_REMOVED lines=8> */
[----:B0-----:R-:W-:-:S04]  /*06f0*/  FMUL R7, R6, R11 ;  /* 0x0000000b06077220 */ /* 0x001fc80000400000 */
[----:B------:R-:W-:-:S05]  /*0700*/  FFMA R0, R0, R8, R7 ;  /* 0x0000000800007223 */ /* 0x000fca0000000007 */
[----:B------:R1:W-:Y:S01]  /*0710*/  STS [R5], R0 ;  /* 0x0000000005007388 */ /* 0x0003e20000000800 */
[----:B------:R-:W-:Y:S05]  /*0720*/  BRA.U UP1, `(.L_x_2) ;  /* 0xfffffff901d07547 */ /* 0x000fea000b83ffff */
.L_x_1:
[----:B------:R-:W-:Y:S05]  /*0730*/  BRA.U !UP0, `(.L_x_0) ;  /* 0x0000000108fc7547 */ /* 0x000fea000b800000 */
[----:B------:R-:W-:Y:S02]  /*0740*/  UISETP.NE.AND UP0, UPT, UR8, 0x1, UPT ;  /* 0x000000010800788c */ /* 0x000fe4000bf05270 */
[----:B------:R-:W-:-:S04]  /*0750*/  ULOP3.LUT UR6, UR7, 0x1, URZ, 0xc0, !UPT ;  /* 0x0000000107067892 */ /* 0x000fc8000f8ec0ff */
[----:B------:R-:W-:-:S03]  /*0760*/  UISETP.NE.U32.AND UP1, UPT, UR6, 0x1, UPT ;  /* 0x000000010600788c */ /* 0x000fc6000bf25070 */
[----:B------:R-:W-:Y:S08]  /*0770*/  BRA.U !UP0, `(.L_x_3) ;  /* 0x00000001089c7547 */ /* 0x000ff0000b800000 */
[--C-:B------:R-:W-:Y:S01]  /*0780*/  IMAD.IADD R6, R4, 0x1, R3.reuse ;  /* 0x0000000104067824 */ /* 0x100fe200078e0203 */
[----:B------:R-:W-:Y:S01]  /*0790*/  ULOP3.LUT UR6, URZ, UR4, URZ, 0x33, !UPT ;  /* 0x00000004ff067292 */ /* 0x000fe2000f8e33ff */
[----:B------:R-:W-:Y:S02]  /*07a0*/  LEA.HI.SX32 R10, R3, R4, 0x1f ;  /* 0x00000004030a7211 */ /* 0x000fe400078ffaff */
[----:B------:R-:W-:Y:S01]  /*07b0*/  SHF.R.S32.HI R3, RZ, 0x2, R3 ;  /* 0x00000002ff037819 */ /* 0x000fe20000011403 */
[----:B------:R-:W-:Y:S01]  /*07c0*/  UIADD3 UR6, UPT, UPT, UR6, UR7, URZ ;  /* 0x0000000706067290 */ /* 0x000fe2000fffe0ff */
[----:B------:R-:W-:Y:S02]  /*07d0*/  SHF.R.S32.HI R7, RZ, 0x1f, R6 ;  /* 0x0000001fff077819 */ /* 0x000fe40000011406 */
[----:B------:R-:W-:Y:S02]  /*07e0*/  SHF.R.S32.HI R11, RZ, 0x1f, R10 ;  /* 0x0000001fff0b7819 */ /* 0x000fe4000001140a */
[----:B------:R-:W-:-:S02]  /*07f0*/  LEA.HI R7, R7, R6, RZ, 0x5 ;  /* 0x0000000607077211 */ /* 0x000fc400078f28ff */
[----:B------:R-:W-:Y:S02]  /*0800*/  LEA.HI R11, R11, R10, RZ, 0x5 ;  /* 0x0000000a0b0b7211 */ /* 0x000fe400078f28ff */
[----:B------:R-:W-:Y:S02]  /*0810*/  LOP3.LUT R7, R7, 0x3fffffe0, RZ, 0xc0, !PT ;  /* 0x3fffffe007077812 */ /* 0x000fe400078ec0ff */
[----:B------:R-:W-:-:S03]  /*0820*/  LOP3.LUT R11, R11, 0x3fffffe0, RZ, 0xc0, !PT ;  /* 0x3fffffe00b0b7812 */ /* 0x000fc600078ec0ff */
[----:B------:R-:W-:Y:S01]  /*0830*/  IMAD.IADD R7, R6, 0x1, -R7 ;  /* 0x0000000106077824 */ /* 0x000fe200078e0a07 */
[----:B------:R-:W-:Y:S01]  /*0840*/  SHF.R.U32.HI R6, RZ, UR6, R2 ;  /* 0x00000006ff067c19 */ /* 0x000fe20008011602 */
[----:B------:R-:W-:Y:S01]  /*0850*/  IMAD.IADD R11, R10, 0x1, -R11 ;  /* 0x000000010a0b7824 */ /* 0x000fe200078e0a0b */
[----:B------:R-:W-:Y:S02]  /*0860*/  UIADD3 UR6, UPT, UPT, -UR4, -0x2, UR7 ;  /* 0xfffffffe04067890 */ /* 0x000fe4000fffe107 */
[----:B------:R-:W-:Y:S01]  /*0870*/  LEA R8, R7, UR5, 0x2 ;  /* 0x0000000507087c11 */ /* 0x000fe2000f8e10ff */
[C---:B------:R-:W-:Y:S01]  /*0880*/  IMAD.SHL.U32 R7, R6.reuse, 0x2, RZ ;  /* 0x0000000206077824 */ /* 0x040fe200078e00ff */
[----:B------:R-:W-:Y:S01]  /*0890*/  LOP3.LUT R6, R6, 0x1, RZ, 0xc0, !PT ;  /* 0x0000000106067812 */ /* 0x000fe200078ec0ff */
[----:B------:R-:W-:Y:S01]  /*08a0*/  UIADD3 UR4, UPT, UPT, UR4, 0x2, URZ ;  /* 0x0000000204047890 */ /* 0x000fe2000fffe0ff */
[----:B------:R-:W-:Y:S01]  /*08b0*/  LEA R11, R11, UR5, 0x2 ;  /* 0x000000050b0b7c11 */ /* 0x000fe2000f8e10ff */
[----:B------:R-:W2:Y:S01]  /*08c0*/  LDS R9, [R8] ;  /* 0x0000000008097984 */ /* 0x000ea20000000800 */
[----:B------:R-:W-:-:S02]  /*08d0*/  LOP3.LUT R7, R7, 0x2, RZ, 0xc0, !PT ;  /* 0x0000000207077812 */ /* 0x000fc400078ec0ff */
[----:B------:R-:W-:Y:S02]  /*08e0*/  I2FP.F32.U32 R6, R6 ;  /* 0x0000000600067245 */ /* 0x000fe40000201000 */
[----:B------:R-:W-:-:S04]  /*08f0*/  IADD3 R7, PT, PT, -R7, 0x1, RZ ;  /* 0x0000000107077810 */ /* 0x000fc80007ffe1ff */
[----:B------:R-:W-:Y:S01]  /*0900*/  I2FP.F32.S32 R7, R7 ;  /* 0x0000000700077245 */ /* 0x000fe20000201400 */
[----:B--2---:R-:W-:Y:S01]  /*0910*/  FMUL R9, R6, R9 ;  /* 0x0000000906097220 */ /* 0x004fe20000400000 */
[----:B------:R-:W-:-:S03]  /*0920*/  SHF.R.U32.HI R6, RZ, UR6, R2 ;  /* 0x00000006ff067c19 */ /* 0x000fc60008011602 */
[----:B01----:R-:W-:Y:S02]  /*0930*/  FFMA R0, R0, R7, R9 ;  /* 0x0000000700007223 */ /* 0x003fe40000000009 */
[C---:B------:R-:W-:Y:S01]  /*0940*/  IMAD.SHL.U32 R7, R6.reuse, 0x2, RZ ;  /* 0x0000000206077824 */ /* 0x040fe200078e00ff */
[----:B------:R-:W-:Y:S02]  /*0950*/  LOP3.LUT R6, R6, 0x1, RZ, 0xc0, !PT ;  /* 0x0000000106067812 */ /* 0x000fe400078ec0ff */
[----:B------:R-:W-:Y:S02]  /*0960*/  STS [R5], R0 ;  /* 0x0000000005007388 */ /* 0x000fe40000000800 */
[----:B------:R-:W-:Y:S02]  /*0970*/  LOP3.LUT R7, R7, 0x2, RZ, 0xc0, !PT ;  /* 0x0000000207077812 */ /* 0x000fe400078ec0ff */
[----:B------:R-:W0:Y:S01]  /*0980*/  LDS R11, [R11] ;  /* 0x000000000b0b7984 */ /* 0x000e220000000800 */
[----:B------:R-:W-:-:S02]  /*0990*/  I2FP.F32.U32 R6, R6 ;  /* 0x0000000600067245 */ /* 0x000fc40000201000 */
[----:B------:R-:W-:-:S04]  /*09a0*/  IADD3 R7, PT, PT, -R7, 0x1, RZ ;  /* 0x0000000107077810 */ /* 0x000fc80007ffe1ff */
[----:B------:R-:W-:Y:S01]  /*09b0*/  I2FP.F32.S32 R8, R7 ;  /* 0x0000000700087245 */ /* 0x000fe20000201400 */
[----:B0-----:R-:W-:-:S04]  /*09c0*/  FMUL R7, R6, R11 ;  /* 0x0000000b06077220 */ /* 0x001fc80000400000 */
[----:B------:R-:W-:-:S05]  /*09d0*/  FFMA R0, R0, R8, R7 ;  /* 0x0000000800007223 */ /* 0x000fca0000000007 */
[----:B------:R2:W-:Y:S02]  /*09e0*/  STS [R5], R0 ;  /* 0x0000000005007388 */ /* 0x0005e40000000800 */
.L_x_3:
[----:B------:R-:W-:Y:S05]  /*09f0*/  BRA.U UP1, `(.L_x_0) ;  /* 0x00000001014c7547 */ /* 0x000fea000b800000 */
[----:B------:R-:W-:Y:S01]  /*0a00*/  IMAD.IADD R3, R4, 0x1, R3 ;  /* 0x0000000104037824 */ /* 0x000fe200078e0203 */
[----:B------:R-:W-:-:S04]  /*0a10*/  ULOP3.LUT UR4, URZ, UR4, URZ, 0x33, !UPT ;  /* 0x00000004ff047292 */ /* 0x000fc8000f8e33ff */
[----:B------:R-:W-:Y:S01]  /*0a20*/  SHF.R.S32.HI R4, RZ, 0x1f, R3 ;  /* 0x0000001fff047819 */ /* 0x000fe20000011403 */
[----:B------:R-:W-:-:S03]  /*0a30*/  UIADD3 UR4, UPT, UPT, UR4, UR7, URZ ;  /* 0x0000000704047290 */ /* 0x000fc6000fffe0ff */
[----:B------:R-:W-:-:S04]  /*0a40*/  LEA.HI R4, R4, R3, RZ, 0x5 ;  /* 0x0000000304047211 */ /* 0x000fc800078f28ff */
[----:B------:R-:W-:-:S05]  /*0a50*/  LOP3.LUT R4, R4, 0x3fffffe0, RZ, 0xc0, !PT ;  /* 0x3fffffe004047812 */ /* 0x000fca00078ec0ff */
[----:B------:R-:W-:Y:S01]  /*0a60*/  IMAD.IADD R4, R3, 0x1, -R4 ;  /* 0x0000000103047824 */ /* 0x000fe200078e0a04 */
[----:B------:R-:W-:-:S04]  /*0a70*/  SHF.R.U32.HI R3, RZ, UR4, R2 ;  /* 0x00000004ff037c19 */ /* 0x000fc80008011602 */
[----:B------:R-:W-:Y:S01]  /*0a80*/  LEA R6, R4, UR5, 0x2 ;  /* 0x0000000504067c11 */ /* 0x000fe2000f8e10ff */
[C---:B------:R-:W-:Y:S01]  /*0a90*/  IMAD.SHL.U32 R4, R3.reuse, 0x2, RZ ;  /* 0x0000000203047824 */ /* 0x040fe200078e00ff */
[----:B------:R-:W-:-:S04]  /*0aa0*/  LOP3.LUT R3, R3, 0x1, RZ, 0xc0, !PT ;  /* 0x0000000103037812 */ /* 0x000fc800078ec0ff */
[----:B------:R-:W3:Y:S01]  /*0ab0*/  LDS R6, [R6] ;  /* 0x0000000006067984 */ /* 0x000ee20000000800 */
[----:B------:R-:W-:Y:S02]  /*0ac0*/  LOP3.LUT R4, R4, 0x2, RZ, 0xc0, !PT ;  /* 0x0000000204047812 */ /* 0x000fe400078ec0ff */
[----:B------:R-:W-:Y:S02]  /*0ad0*/  I2FP.F32.U32 R3, R3 ;  /* 0x0000000300037245 */ /* 0x000fe40000201000 */
[----:B------:R-:W-:-:S04]  /*0ae0*/  IADD3 R4, PT, PT, -R4, 0x1, RZ ;  /* 0x0000000104047810 */ /* 0x000fc80007ffe1ff */
[----:B------:R-:W-:Y:S01]  /*0af0*/  I2FP.F32.S32 R4, R4 ;  /* 0x0000000400047245 */ /* 0x000fe20000201400 */
[----:B---3--:R-:W-:-:S04]  /*0b00*/  FMUL R3, R3, R6 ;  /* 0x0000000603037220 */ /* 0x008fc80000400000 */
[----:B012---:R-:W-:-:S05]  /*0b10*/  FFMA R0, R0, R4, R3 ;  /* 0x0000000400007223 */ /* 0x007fca0000000003 */
[----:B------:R3:W-:Y:S02]  /*0b20*/  STS [R5], R0 ;  /* 0x0000000005007388 */ /* 0x0007e40000000800 */
.L_x_0:
[----:B------:R-:W-:Y:S05]  /*0b30*/  @P0 EXIT ;  /* 0x000000000000094d */ /* 0x000fea0003800000 */
[----:B0123--:R-:W0:Y:S02]  /*0b40*/  LDC.64 R4, c[0x0][0x388] ;  /* 0x0000e200ff047b82 */ /* 0x00fe240000000a00 */
[----:B0-----:R-:W-:-:S05]  /*0b50*/  IMAD.WIDE R2, R2, 0x4, R4 ;  /* 0x0000000402027825 */ /* 0x001fca00078e0204 */
[----:B------:R-:W-:Y:S01]  /*0b60*/  STG.E desc[UR12][R2.64], R0 ;  /* 0x0000000002007986 */ /* 0x000fe2000c10190c */
[----:B------:R-:W-:Y:S05]  /*0b70*/  EXIT ;  /* 0x000000000000794d */ /* 0x000fea0003800000 */
.L_x_4:
[----:B------:R-:W-:-:S00]  /*0b80*/  BRA `(.L_x_4) ;  /* 0xfffffffc00fc7947 */ /* 0x000fc0000383ffff */
[----:B------:R-:W-:-:S00]  /*0b90*/  NOP ;  /* 0x0000000000007918 */ /* 0x000fc00000000000 */
        /* <DEDUP_REMOVED lines=14> */
.L_x_18:


//--------------------- .text._Z6FWT_GMPfS_PiiiiS_ --------------------------
	.section	.text._Z6FWT_GMPfS_PiiiiS_,"ax",@progbits
	.align	128
        .global         _Z6FWT_GMPfS_PiiiiS_
        .type           _Z6FWT_GMPfS_PiiiiS_,@function
        .size           _Z6FWT_GMPfS_PiiiiS_,(.L_x_19 - _Z6FWT_GMPfS_PiiiiS_)
        .other          _Z6FWT_GMPfS_PiiiiS_,@"STO_CUDA_ENTRY STV_DEFAULT"
_Z6FWT_GMPfS_PiiiiS_:
.text._Z6FWT_GMPfS_PiiiiS_:
        /* <DEDUP_REMOVED lines=15> */
[----:B------:R-:W-:-:S05]  /*00f0*/  LOP3.LUT R0, R0, 0xffffffe0, RZ, 0xc0, !PT ;  /* 0xffffffe000007812 */ /* 0x000fca00078ec0ff */
[----:B--2---:R-:W-:-:S04]  /*0100*/  @!P0 IMAD.IADD R3, R0, 0x1, R9 ;  /* 0x0000000100038824 */ /* 0x004fc800078e0209 */
[----:B-1----:R-:W-:Y:S02]  /*0110*/  @!P0 IMAD.WIDE R12, R3, 0x4, R12 ;  /* 0x00000004030c8825 */ /* 0x002fe400078e020c */
[----:B------:R-:W0:Y:S03]  /*0120*/  LDC.64 R2, c[0x0][0x3a8] ;  /* 0x0000ea00ff027b82 */ /* 0x000e260000000a00 */
[----:B------:R-:W2:Y:S01]  /*0130*/  @!P0 LDG.E R11, desc[UR10][R12.64] ;  /* 0x0000000a0c0b8981 */ /* 0x000ea2000c1e1900 */
[----:B---3--:R-:W-:Y:S01]  /*0140*/  UISETP.GE.AND UP0, UPT, UR6, 0x1, UPT ;  /* 0x000000010600788c */ /* 0x008fe2000bf06270 */
[----:B0-----:R-:W-:-:S05]  /*0150*/  IMAD.WIDE R4, R7, 0x4, R2 ;  /* 0x0000000407047825 */ /* 0x001fca00078e0202 */
[----:B--2---:R0:W-:Y:S03]  /*0160*/  STG.E desc[UR10][R4.64], R11 ;  /* 0x0000000b04007986 */ /* 0x0041e6000c10190a */
[----:B------:R-:W-:Y:S05]  /*0170*/  BRA.U !UP0, `(.L_x_5) ;  /* 0x0000001108c87547 */ /* 0x000fea000b800000 */
[----:B------:R-:W1:Y:S01]  /*0180*/  LDCU UR4, c[0x0][0x39c] ;  /* 0x00007380ff0477ac */ /* 0x000e620008000800 */
[----:B------:R-:W-:Y:S01]  /*0190*/  IMAD.IADD R9, R7, 0x1, -R0 ;  /* 0x0000000107097824 */ /* 0x000fe200078e0a00 */
        /* <DEDUP_REMOVED lines=11> */
.L_x_7:
[----:B------:R-:W-:-:S05]  /*0250*/  IMAD.IADD R13, R9, 0x1, R6 ;  /* 0x00000001090d7824 */ /* 0x000fca00078e0206 */
[----:B------:R-:W-:-:S04]  /*0260*/  SHF.R.S32.HI R8, RZ, 0x1f, R13 ;  /* 0x0000001fff087819 */ /* 0x000fc8000001140d */
[----:B------:R-:W-:-:S04]  /*0270*/  LEA.HI R8, R8, R13, RZ, 0x5 ;  /* 0x0000000d08087211 */ /* 0x000fc800078f28ff */
[----:B------:R-:W-:-:S04]  /*0280*/  LOP3.LUT R8, R8, 0xffffffe0, RZ, 0xc0, !PT ;  /* 0xffffffe008087812 */ /* 0x000fc800078ec0ff */
[----:B------:R-:W-:-:S05]  /*0290*/  IADD3 R13, PT, PT, R0, R13, -R8 ;  /* 0x0000000d000d7210 */ /* 0x000fca0007ffe808 */
[----:B------:R-:W-:-:S06]  /*02a0*/  IMAD.WIDE R12, R13, 0x4, R2 ;  /* 0x000000040d0c7825 */ /* 0x000fcc00078e0202 */
[----:B------:R-:W2:Y:S01]  /*02b0*/  LDG.E R13, desc[UR10][R12.64] ;  /* 0x0000000a0c0d7981 */ /* 0x000ea2000c1e1900 */
[----:B------:R-:W-:Y:S01]  /*02c0*/  UIADD3 UR9, UPT, UPT, UR5, 0x3, URZ ;  /* 0x0000000305097890 */ /* 0x000fe2000fffe0ff */
[----:B------:R-:W-:-:S04]  /*02d0*/  LEA.HI.SX32 R15, R6, R9, 0x1f ;  /* 0x00000009060f7211 */ /* 0x000fc800078ffaff */
[----:B------:R-:W-:Y:S02]  /*02e0*/  SHF.R.S32.HI R14, RZ, 0x1f, R15 ;  /* 0x0000001fff0e7819 */ /* 0x000fe4000001140f */
[----:B------:R-:W-:Y:S02]  /*02f0*/  SHF.R.U32.HI R8, RZ, UR9, R7 ;  /* 0x00000009ff087c19 */ /* 0x000fe40008011607 */
[----:B------:R-:W-:-:S03]  /*0300*/  LEA.HI R14, R14, R15, RZ, 0x5 ;  /* 0x0000000f0e0e7211 */ /* 0x000fc600078f28ff */
[C---:B------:R-:W-:Y:S01]  /*0310*/  IMAD.SHL.U32 R10, R8.reuse, 0x2, RZ ;  /* 0x00000002080a7824 */ /* 0x040fe200078e00ff */
[----:B------:R-:W-:Y:S02]  /*0320*/  LOP3.LUT R8, R8, 0x1, RZ, 0xc0, !PT ;  /* 0x0000000108087812 */ /* 0x000fe400078ec0ff */
[----:B------:R-:W-:Y:S02]  /*0330*/  LOP3.LUT R14, R14, 0xffffffe0, RZ, 0xc0, !PT ;  /* 0xffffffe00e0e7812 */ /* 0x000fe400078ec0ff */
[----:B------:R-:W-:Y:S02]  /*0340*/  LOP3.LUT R10, R10, 0x2, RZ, 0xc0, !PT ;  /* 0x000000020a0a7812 */ /* 0x000fe400078ec0ff */
[----:B------:R-:W-:Y:S02]  /*0350*/  I2FP.F32.U32 R8, R8 ;  /* 0x0000000800087245 */ /* 0x000fe40000201000 */
[----:B------:R-:W-:Y:S02]  /*0360*/  IADD3 R10, PT, PT, -R10, 0x1, RZ ;  /* 0x000000010a0a7810 */ /* 0x000fe40007ffe1ff */
[----:B------:R-:W-:-:S02]  /*0370*/  IADD3 R17, PT, PT, R0, R15, -R14 ;  /* 0x0000000f00117210 */ /* 0x000fc40007ffe80e */
[----:B------:R-:W-:Y:S01]  /*0380*/  I2FP.F32.S32 R15, R10 ;  /* 0x0000000a000f7245 */ /* 0x000fe20000201400 */
[----:B--2---:R-:W-:-:S04]  /*0390*/  FMUL R8, R8, R13 ;  /* 0x0000000d08087220 */ /* 0x004fc80000400000 */
[----:B------:R-:W-:Y:S01]  /*03a0*/  FFMA R15, R15, R11, R8 ;  /* 0x0000000b0f0f7223 */ /* 0x000fe20000000008 */
[----:B01----:R-:W-:-:S04]  /*03b0*/  IMAD.WIDE R10, R17, 0x4, R2 ;  /* 0x00000004110a7825 */ /* 0x003fc800078e0202 */
[----:B------:R0:W-:Y:S04]  /*03c0*/  STG.E desc[UR10][R4.64], R15 ;  /* 0x0000000f04007986 */ /* 0x0001e8000c10190a */
        /* <DEDUP_REMOVED lines=14> */
[----:B--2---:R-:W-:Y:S02]  /*04b0*/  FMUL R8, R8, R11 ;  /* 0x0000000b08087220 */ /* 0x004fe40000400000 */
[----:B------:R-:W-:-:S04]  /*04c0*/  IMAD.WIDE R10, R13, 0x4, R2 ;  /* 0x000000040d0a7825 */ /* 0x000fc800078e0202 */
[----:B0-----:R-:W-:-:S05]  /*04d0*/  FFMA R15, R15, R12, R8 ;  /* 0x0000000c0f0f7223 */ /* 0x001fca0000000008 */
        /* <DEDUP_REMOVED lines=20> */
[----:B------:R-:W-:Y:S02]  /*0620*/  SHF.R.U32.HI R8, RZ, UR5, R7 ;  /* 0x00000005ff087c19 */ /* 0x000fe40008011607 */
[----:B------:R-:W-:-:S03]  /*0630*/  LEA.HI.SX32 R13, R6, R9, 0x1c ;  /* 0x00000009060d7211 */ /* 0x000fc600078fe2ff */
[C---:B------:R-:W-:Y:S01]  /*0640*/  IMAD.SHL.U32 R12, R8.reuse, 0x2, RZ ;  /* 0x00000002080c7824 */ /* 0x040fe200078e00ff */
[----:B------:R-:W-:Y:S02]  /*0650*/  SHF.R.S32.HI R14, RZ, 0x1f, R13 ;  /* 0x0000001fff0e7819 */ /* 0x000fe4000001140d */
[----:B------:R-:W-:Y:S02]  /*0660*/  LOP3.LUT R8, R8, 0x1, RZ, 0xc0, !PT ;  /* 0x0000000108087812 */ /* 0x000fe400078ec0ff */
[----:B------:R-:W-:Y:S02]  /*0670*/  LEA.HI R14, R14, R13, RZ, 0x5 ;  /* 0x0000000d0e0e7211 */ /* 0x000fe400078f28ff */
[----:B------:R-:W-:Y:S02]  /*0680*/  LOP3.LUT R12, R12, 0x2, RZ, 0xc0, !PT ;  /* 0x000000020c0c7812 */ /* 0x000fe400078ec0ff */
[----:B------:R-:W-:Y:S02]  /*0690*/  I2FP.F32.U32 R8, R8 ;  /* 0x0000000800087245 */ /* 0x000fe40000201000 */
[----:B------:R-:W-:-:S02]  /*06a0*/  LOP3.LUT R14, R14, 0xffffffe0, RZ, 0xc0, !PT ;  /* 0xffffffe00e0e7812 */ /* 0x000fc400078ec0ff */
[----:B------:R-:W-:Y:S02]  /*06b0*/  IADD3 R12, PT, PT, -R12, 0x1, RZ ;  /* 0x000000010c0c7810 */ /* 0x000fe40007ffe1ff */
[----:B------:R-:W-:Y:S02]  /*06c0*/  IADD3 R13, PT, PT, R0, R13, -R14 ;  /* 0x0000000d000d7210 */ /* 0x000fe40007ffe80e */
[----:B------:R-:W-:Y:S01]  /*06d0*/  I2FP.F32.S32 R12, R12 ;  /* 0x0000000c000c7245 */ /* 0x000fe20000201400 */
[----:B--2---:R-:W-:Y:S02]  /*06e0*/  FMUL R8, R8, R11 ;  /* 0x0000000b08087220 */ /* 0x004fe40000400000 */
[----:B------:R-:W-:-:S04]  /*06f0*/  IMAD.WIDE R10, R13, 0x4, R2 ;  /* 0x000000040d0a7825 */ /* 0x000fc800078e0202 */
[----:B0-----:R-:W-:-:S05]  /*0700*/  FFMA R15, R15, R12, R8 ;  /* 0x0000000c0f0f7223 */ /* 0x001fca0000000008 */
[----:B------:R0:W-:Y:S04]  /*0710*/  STG.E desc[UR10][R4.64], R15 ;  /* 0x0000000f04007986 */ /* 0x0001e8000c10190a */
[----:B------:R-:W2:Y:S01]  /*0720*/  LDG.E R11, desc[UR10][R10.64] ;  /* 0x0000000a0a0b7981 */ /* 0x000ea2000c1e1900 */
[----:B------:R-:W-:Y:S01]  /*0730*/  UIADD3 UR9, UPT, UPT, UR5, -0x1, URZ ;  /* 0xffffffff05097890 */ /* 0x000fe2000fffe0ff */
        /* <DEDUP_REMOVED lines=33> */
[----:B------:R-:W-:Y:S04]  /*0950*/  STG.E desc[UR10][R4.64], R15 ;  /* 0x0000000f04007986 */ /* 0x000fe8000c10190a */
        /* <DEDUP_REMOVED lines=16> */
[----:B------:R-:W-:-:S04]  /*0a60*/  IMAD.WIDE R12, R13, 0x4, R2 ;  /* 0x000000040d0c7825 */ /* 0x000fc800078e0202 */
[----:B------:R0:W-:Y:S04]  /*0a70*/  STG.E desc[UR10][R4.64], R11 ;  /* 0x0000000b04007986 */ /* 0x0001e8000c10190a */
[----:B------:R-:W2:Y:S01]  /*0a80*/  LDG.E R13, desc[UR10][R12.64] ;  /* 0x0000000a0c0d7981 */ /* 0x000ea2000c1e1900 */
[----:B------:R-:W-:Y:S01]  /*0a90*/  UIADD3 UR9, UPT, UPT, UR5, -0x4, URZ ;  /* 0xfffffffc05097890 */ /* 0x000fe2000fffe0ff */
[----:B------:R-:W-:Y:S01]  /*0aa0*/  SHF.R.S32.HI R6, RZ, 0x8, R6 ;  /* 0x00000008ff067819 */ /* 0x000fe20000011406 */
[----:B------:R-:W-:Y:S02]  /*0ab0*/  UIADD3 UR8, UPT, UPT, UR8, 0x8, URZ ;  /* 0x0000000808087890 */ /* 0x000fe4000fffe0ff */
[----:B------:R-:W-:Y:S02]  /*0ac0*/  UIADD3 UR5, UPT, UPT, UR5, -0x8, URZ ;  /* 0xfffffff805057890 */ /* 0x000fe4000fffe0ff */
[----:B------:R-:W-:Y:S01]  /*0ad0*/  SHF.R.U32.HI R8, RZ, UR9, R7 ;  /* 0x00000009ff087c19 */ /* 0x000fe20008011607 */
[----:B------:R-:W-:-:S04]  /*0ae0*/  UISETP.NE.AND UP1, UPT, UR8, URZ, UPT ;  /* 0x000000ff0800728c */ /* 0x000fc8000bf25270 */
[C---:B------:R-:W-:Y:S01]  /*0af0*/  IMAD.SHL.U32 R10, R8.reuse, 0x2, RZ ;  /* 0x00000002080a7824 */ /* 0x040fe200078e00ff */
[----:B------:R-:W-:-:S04]  /*0b00*/  LOP3.LUT R8, R8, 0x1, RZ, 0xc0, !PT ;  /* 0x0000000108087812 */ /* 0x000fc800078ec0ff */
[----:B------:R-:W-:Y:S02]  /*0b10*/  LOP3.LUT R10, R10, 0x2, RZ, 0xc0, !PT ;  /* 0x000000020a0a7812 */ /* 0x000fe400078ec0ff */
[----:B------:R-:W-:Y:S02]  /*0b20*/  I2FP.F32.U32 R8, R8 ;  /* 0x0000000800087245 */ /* 0x000fe40000201000 */
[----:B------:R-:W-:-:S04]  /*0b30*/  IADD3 R10, PT, PT, -R10, 0x1, RZ ;  /* 0x000000010a0a7810 */ /* 0x000fc80007ffe1ff */
[----:B------:R-:W-:Y:S01]  /*0b40*/  I2FP.F32.S32 R10, R10 ;  /* 0x0000000a000a7245 */ /* 0x000fe20000201400 */
[----:B--2---:R-:W-:-:S04]  /*0b50*/  FMUL R8, R8, R13 ;  /* 0x0000000d08087220 */ /* 0x004fc80000400000 */
[----:B0-----:R-:W-:-:S05]  /*0b60*/  FFMA R11, R11, R10, R8 ;  /* 0x0000000a0b0b7223 */ /* 0x001fca0000000008 */
[----:B------:R1:W-:Y:S01]  /*0b70*/  STG.E desc[UR10][R4.64], R11 ;  /* 0x0000000b04007986 */ /* 0x0003e2000c10190a */
[----:B------:R-:W-:Y:S05]  /*0b80*/  BRA.U UP1, `(.L_x_7) ;  /* 0xfffffff501b07547 */ /* 0x000fea000b83ffff */
.L_x_6:
[----:B------:R-:W-:Y:S05]  /*0b90*/  BRA.U !UP0, `(.L_x_5) ;  /* 0x0000000908407547 */ /* 0x000fea000b800000 */
[----:B------:R-:W-:Y:S02]  /*0ba0*/  UISETP.GE.U32.AND UP0, UPT, UR7, 0x4, UPT ;  /* 0x000000040700788c */ /* 0x000fe4000bf06070 */
[----:B------:R-:W-:-:S04]  /*0bb0*/  ULOP3.LUT UR8, UR6, 0x3, URZ, 0xc0, !UPT ;  /* 0x0000000306087892 */ /* 0x000fc8000f8ec0ff */
[----:B------:R-:W-:-:S03]  /*0bc0*/  UISETP.NE.AND UP1, UPT, UR8, URZ, UPT ;  /* 0x000000ff0800728c */ /* 0x000fc6000bf25270 */
[----:B------:R-:W-:Y:S08]  /*0bd0*/  BRA.U !UP0, `(.L_x_8) ;  /* 0x0000000508307547 */ /* 0x000ff0000b800000 */
[----:B------:R-:W-:-:S05]  /*0be0*/  IMAD.IADD R13, R9, 0x1, R6 ;  /* 0x00000001090d7824 */ /* 0x000fca00078e0206 */
[----:B------:R-:W-:-:S04]  /*0bf0*/  SHF.R.S32.HI R8, RZ, 0x1f, R13 ;  /* 0x0000001fff087819 */ /* 0x000fc8000001140d */
[----:B------:R-:W-:-:S04]  /*0c00*/  LEA.HI R8, R8, R13, RZ, 0x5 ;  /* 0x0000000d08087211 */ /* 0x000fc800078f28ff */
[----:B------:R-:W-:-:S04]  /*0c10*/  LOP3.LUT R8, R8, 0xffffffe0, RZ, 0xc0, !PT ;  /* 0xffffffe008087812 */ /* 0x000fc800078ec0ff */
[----:B------:R-:W-:-:S05]  /*0c20*/  IADD3 R13, PT, PT, R0, R13, -R8 ;  /* 0x0000000d000d7210 */ /* 0x000fca0007ffe808 */
[----:B------:R-:W-:-:S06]  /*0c30*/  IMAD.WIDE R12, R13, 0x4, R2 ;  /* 0x000000040d0c7825 */ /* 0x000fcc00078e0202 */
[----:B------:R-:W2:Y:S01]  /*0c40*/  LDG.E R13, desc[UR10][R12.64] ;  /* 0x0000000a0c0d7981 */ /* 0x000ea2000c1e1900 */
[----:B------:R-:W-:Y:S01]  /*0c50*/  ULOP3.LUT UR5, URZ, UR4, URZ, 0x33, !UPT ;  /* 0x00000004ff057292 */ /* 0x000fe2000f8e33ff */
[----:B------:R-:W-:-:S03]  /*0c60*/  LEA.HI.SX32 R15, R6, R9, 0x1f ;  /* 0x00000009060f7211 */ /* 0x000fc600078ffaff */
[----:B------:R-:W-:Y:S01]  /*0c70*/  UIADD3 UR5, UPT, UPT, UR5, UR6, URZ ;  /* 0x0000000605057290 */ /* 0x000fe2000fffe0ff */
[----:B------:R-:W-:-:S04]  /*0c80*/  SHF.R.S32.HI R14, RZ, 0x1f, R15 ;  /* 0x0000001fff0e7819 */ /* 0x000fc8000001140f */
[----:B------:R-:W-:Y:S02]  /*0c90*/  LEA.HI R14, R14, R15, RZ, 0x5 ;  /* 0x0000000f0e0e7211 */ /* 0x000fe400078f28ff */
[----:B------:R-:W-:Y:S02]  /*0ca0*/  SHF.R.U32.HI R8, RZ, UR5, R7 ;  /* 0x00000005ff087c19 */ /* 0x000fe40008011607 */
[----:B------:R-:W-:-:S03]  /*0cb0*/  LOP3.LUT R14, R14, 0xffffffe0, RZ, 0xc0, !PT ;  /* 0xffffffe00e0e7812 */ /* 0x000fc600078ec0ff */
[C---:B------:R-:W-:Y:S01]  /*0cc0*/  IMAD.SHL.U32 R10, R8.reuse, 0x2, RZ ;  /* 0x00000002080a7824 */ /* 0x040fe200078e00ff */
[----:B------:R-:W-:Y:S02]  /*0cd0*/  LOP3.LUT R8, R8, 0x1, RZ, 0xc0, !PT ;  /* 0x0000000108087812 */ /* 0x000fe400078ec0ff */
[----:B------:R-:W-:Y:S02]  /*0ce0*/  IADD3 R15, PT, PT, R0, R15, -R14 ;  /* 0x0000000f000f7210 */ /* 0x000fe40007ffe80e */
[----:B------:R-:W-:Y:S02]  /*0cf0*/  LOP3.LUT R10, R10, 0x2, RZ, 0xc0, !PT ;  /* 0x000000020a0a7812 */ /* 0x000fe400078ec0ff */
[----:B------:R-:W-:Y:S02]  /*0d00*/  I2FP.F32.U32 R8, R8 ;  /* 0x0000000800087245 */ /* 0x000fe40000201000 */
[----:B------:R-:W-:-:S04]  /*0d10*/  IADD3 R10, PT, PT, -R10, 0x1, RZ ;  /* 0x000000010a0a7810 */ /* 0x000fc80007ffe1ff */
[----:B------:R-:W-:Y:S01]  /*0d20*/  I2FP.F32.S32 R10, R10 ;  /* 0x0000000a000a7245 */ /* 0x000fe20000201400 */
[----:B--2---:R-:W-:-:S04]  /*0d30*/  FMUL R8, R8, R13 ;  /* 0x0000000d08087220 */ /* 0x004fc80000400000 */
[----:B------:R-:W-:Y:S01]  /*0d40*/  FFMA R13, R11, R10, R8 ;  /* 0x0000000a0b0d7223 */ /* 0x000fe20000000008 */
[----:B01----:R-:W-:-:S04]  /*0d50*/  IMAD.WIDE R10, R15, 0x4, R2 ;  /* 0x000000040f0a7825 */ /* 0x003fc800078e0202 */
[----:B------:R0:W-:Y:S04]  /*0d60*/  STG.E desc[UR10][R4.64], R13 ;  /* 0x0000000d04007986 */ /* 0x0001e8000c10190a */
[----:B------:R-:W2:Y:S01]  /*0d70*/  LDG.E R11, desc[UR10][R10.64] ;  /* 0x0000000a0a0b7981 */ /* 0x000ea2000c1e1900 */
[----:B------:R-:W-:Y:S01]  /*0d80*/  UIADD3 UR5, UPT, UPT, -UR4, UR6, URZ ;  /* 0x0000000604057290 */ /* 0x000fe2000fffe1ff */
[----:B------:R-:W-:-:S03]  /*0d90*/  LEA.HI.SX32 R15, R6, R9, 0x1e ;  /* 0x00000009060f7211 */ /* 0x000fc600078ff2ff */
[----:B------:R-:W-:Y:S01]  /*0da0*/  UIADD3 UR7, UPT, UPT, UR5, -0x2, URZ ;  /* 0xfffffffe05077890 */ /* 0x000fe2000fffe0ff */
        /* <DEDUP_REMOVED lines=11> */
[----:B--2---:R-:W-:Y:S01]  /*0e60*/  FMUL R8, R8, R11 ;  /* 0x0000000b08087220 */ /* 0x004fe20000400000 */
        /* <DEDUP_REMOVED lines=19> */
[----:B0-----:R-:W-:-:S04]  /*0fa0*/  IMAD.WIDE R12, R15, 0x4, R2 ;  /* 0x000000040f0c7825 */ /* 0x001fc800078e0202 */
[----:B------:R0:W-:Y:S04]  /*0fb0*/  STG.E desc[UR10][R4.64], R11 ;  /* 0x0000000b04007986 */ /* 0x0001e8000c10190a */
[----:B------:R-:W2:Y:S01]  /*0fc0*/  LDG.E R13, desc[UR10][R12.64] ;  /* 0x0000000a0c0d7981 */ /* 0x000ea2000c1e1900 */
[----:B------:R-:W-:Y:S01]  /*0fd0*/  UIADD3 UR5, UPT, UPT, UR5, -0x4, URZ ;  /* 0xfffffffc05057890 */ /* 0x000fe2000fffe0ff */
[----:B------:R-:W-:Y:S01]  /*0fe0*/  SHF.R.S32.HI R6, RZ, 0x4, R6 ;  /* 0x00000004ff067819 */ /* 0x000fe20000011406 */
[----:B------:R-:W-:-:S04]  /*0ff0*/  UIADD3 UR4, UPT, UPT, UR4, 0x4, URZ ;  /* 0x0000000404047890 */ /* 0x000fc8000fffe0ff */
[----:B------:R-:W-:-:S05]  /*1000*/  SHF.R.U32.HI R8, RZ, UR5, R7 ;  /* 0x00000005ff087c19 */ /* 0x000fca0008011607 */
        /* <DEDUP_REMOVED lines=8> */
[----:B------:R2:W-:Y:S02]  /*1090*/  STG.E desc[UR10][R4.64], R11 ;  /* 0x0000000b04007986 */ /* 0x0005e4000c10190a */
.L_x_8:
[----:B------:R-:W-:Y:S05]  /*10a0*/  BRA.U !UP1, `(.L_x_5) ;  /* 0x0000000109fc7547 */ /* 0x000fea000b800000 */
[----:B------:R-:W-:Y:S02]  /*10b0*/  UISETP.NE.AND UP0, UPT, UR8, 0x1, UPT ;  /* 0x000000010800788c */ /* 0x000fe4000bf05270 */
[----:B------:R-:W-:-:S04]  /*10c0*/  ULOP3.LUT UR5, UR6, 0x1, URZ, 0xc0, !UPT ;  /* 0x0000000106057892 */ /* 0x000fc8000f8ec0ff */
[----:B------:R-:W-:-:S03]  /*10d0*/  UISETP.NE.U32.AND UP1, UPT, UR5, 0x1, UPT ;  /* 0x000000010500788c */ /* 0x000fc6000bf25070 */
[----:B------:R-:W-:Y:S08]  /*10e0*/  BRA.U !UP0, `(.L_x_9) ;  /* 0x00000001089c7547 */ /* 0x000ff0000b800000 */
[----:B------:R-:W-:-:S05]  /*10f0*/  IMAD.IADD R13, R9, 0x1, R6 ;  /* 0x00000001090d7824 */ /* 0x000fca00078e0206 */
[----:B------:R-:W-:-:S04]  /*1100*/  SHF.R.S32.HI R8, RZ, 0x1f, R13 ;  /* 0x0000001fff087819 */ /* 0x000fc8000001140d */
[----:B------:R-:W-:-:S04]  /*1110*/  LEA.HI R8, R8, R13, RZ, 0x5 ;  /* 0x0000000d08087211 */ /* 0x000fc800078f28ff */
[----:B------:R-:W-:-:S04]  /*1120*/  LOP3.LUT R8, R8, 0xffffffe0, RZ, 0xc0, !PT ;  /* 0xffffffe008087812 */ /* 0x000fc800078ec0ff */
[----:B------:R-:W-:-:S05]  /*1130*/  IADD3 R13, PT, PT, R0, R13, -R8 ;  /* 0x0000000d000d7210 */ /* 0x000fca0007ffe808 */
[----:B------:R-:W-:-:S06]  /*1140*/  IMAD.WIDE R12, R13, 0x4, R2 ;  /* 0x000000040d0c7825 */ /* 0x000fcc00078e0202 */
[----:B------:R3:W4:Y:S01]  /*1150*/  LDG.E R12, desc[UR10][R12.64] ;  /* 0x0000000a0c0c7981 */ /* 0x000722000c1e1900 */
        /* <DEDUP_REMOVED lines=11> */
[----:B---3--:R-:W-:Y:S02]  /*1210*/  I2FP.F32.U32 R13, R8 ;  /* 0x00000008000d7245 */ /* 0x008fe40000201000 */
[----:B------:R-:W-:-:S04]  /*1220*/  IADD3 R10, PT, PT, -R10, 0x1, RZ ;  /* 0x000000010a0a7810 */ /* 0x000fc80007ffe1ff */
[----:B------:R-:W-:Y:S01]  /*1230*/  I2FP.F32.S32 R10, R10 ;  /* 0x0000000a000a7245 */ /* 0x000fe20000201400 */
[----:B----4-:R-:W-:-:S04]  /*1240*/  FMUL R12, R13, R12 ;  /* 0x0000000c0d0c7220 */ /* 0x010fc80000400000 */
[----:B012---:R-:W-:Y:S01]  /*1250*/  FFMA R11, R11, R10, R12 ;  /* 0x0000000a0b0b7223 */ /* 0x007fe2000000000c */
[----:B------:R-:W-:-:S04]  /*1260*/  IMAD.WIDE R12, R15, 0x4, R2 ;  /* 0x000000040f0c7825 */ /* 0x000fc800078e0202 */
[----:B------:R0:W-:Y:S04]  /*1270*/  STG.E desc[UR10][R4.64], R11 ;  /* 0x0000000b04007986 */ /* 0x0001e8000c10190a */
[----:B------:R-:W2:Y:S01]  /*1280*/  LDG.E R12, desc[UR10][R12.64] ;  /* 0x0000000a0c0c7981 */ /* 0x000ea2000c1e1900 */
[----:B------:R-:W-:Y:S01]  /*1290*/  UIADD3 UR5, UPT, UPT, -UR4, -0x2, UR6 ;  /* 0xfffffffe04057890 */ /* 0x000fe2000fffe106 */
        /* <DEDUP_REMOVED lines=12> */
.L_x_9:
[----:B------:R-:W-:Y:S05]  /*1360*/  BRA.U UP1, `(.L_x_5) ;  /* 0x00000001014c7547 */ /* 0x000fea000b800000 */
[----:B------:R-:W-:-:S05]  /*1370*/  IMAD.IADD R9, R9, 0x1, R6 ;  /* 0x0000000109097824 */ /* 0x000fca00078e0206 */
[----:B------:R-:W-:-:S04]  /*1380*/  SHF.R.S32.HI R6, RZ, 0x1f, R9 ;  /* 0x0000001fff067819 */ /* 0x000fc80000011409 */
[----:B------:R-:W-:-:S04]  /*1390*/  LEA.HI R6, R6, R9, RZ, 0x5 ;  /* 0x0000000906067211 */ /* 0x000fc800078f28ff */
[----:B------:R-:W-:-:S04]  /*13a0*/  LOP3.LUT R6, R6, 0xffffffe0, RZ, 0xc0, !PT ;  /* 0xffffffe006067812 */ /* 0x000fc800078ec0ff */
[----:B------:R-:W-:-:S05]  /*13b0*/  IADD3 R9, PT, PT, R0, R9, -R6 ;  /* 0x0000000900097210 */ /* 0x000fca0007ffe806 */
[----:B------:R-:W-:-:S06]  /*13c0*/  IMAD.WIDE R2, R9, 0x4, R2 ;  /* 0x0000000409027825 */ /* 0x000fcc00078e0202 */
[----:B------:R-:W4:Y:S01]  /*13d0*/  LDG.E R3, desc[UR10][R2.64] ;  /* 0x0000000a02037981 */ /* 0x000f22000c1e1900 */
[----:B------:R-:W-:-:S04]  /*13e0*/  ULOP3.LUT UR4, URZ, UR4, URZ, 0x33, !UPT ;  /* 0x00000004ff047292 */ /* 0x000fc8000f8e33ff */
[----:B------:R-:W-:-:S06]  /*13f0*/  UIADD3 UR4, UPT, UPT, UR4, UR6, URZ ;  /* 0x0000000604047290 */ /* 0x000fcc000fffe0ff */
[----:B------:R-:W-:-:S05]  /*1400*/  SHF.R.U32.HI R0, RZ, UR4, R7 ;  /* 0x00000004ff007c19 */ /* 0x000fca0008011607 */
[C---:B------:R-:W-:Y:S01]  /*1410*/  IMAD.SHL.U32 R6, R0.reuse, 0x2, RZ ;  /* 0x0000000200067824 */ /* 0x040fe200078e00ff */
[----:B------:R-:W-:-:S04]  /*1420*/  LOP3.LUT R0, R0, 0x1, RZ, 0xc0, !PT ;  /* 0x0000000100007812 */ /* 0x000fc800078ec0ff */
[----:B------:R-:W-:Y:S02]  /*1430*/  LOP3.LUT R6, R6, 0x2, RZ, 0xc0, !PT ;  /* 0x0000000206067812 */ /* 0x000fe400078ec0ff */
[----:B------:R-:W-:Y:S02]  /*1440*/  I2FP.F32.U32 R0, R0 ;  /* 0x0000000000007245 */ /* 0x000fe40000201000 */
[----:B------:R-:W-:-:S04]  /*1450*/  IADD3 R6, PT, PT, -R6, 0x1, RZ ;  /* 0x0000000106067810 */ /* 0x000fc80007ffe1ff */
[----:B------:R-:W-:Y:S01]  /*1460*/  I2FP.F32.S32 R6, R6 ;  /* 0x0000000600067245 */ /* 0x000fe20000201400 */
[----:B----4-:R-:W-:-:S04]  /*1470*/  FMUL R0, R0, R3 ;  /* 0x0000000300007220 */ /* 0x010fc80000400000 */
[----:B0123--:R-:W-:-:S05]  /*1480*/  FFMA R11, R11, R6, R0 ;  /* 0x000000060b0b7223 */ /* 0x00ffca0000000000 */
[----:B------:R4:W-:Y:S02]  /*1490*/  STG.E desc[UR10][R4.64], R11 ;  /* 0x0000000b04007986 */ /* 0x0009e4000c10190a */
.L_x_5:
[----:B------:R-:W-:Y:S05]  /*14a0*/  @P0 EXIT ;  /* 0x000000000000094d */ /* 0x000fea0003800000 */
[----:B------:R-:W5:Y:S02]  /*14b0*/  LDC.64 R2, c[0x0][0x388] ;  /* 0x0000e200ff027b82 */ /* 0x000f640000000a00 */
[----:B-----5:R-:W-:-:S05]  /*14c0*/  IMAD.WIDE R2, R7, 0x4, R2 ;  /* 0x0000000407027825 */ /* 0x020fca00078e0202 */
[----:B------:R-:W-:Y:S01]  /*14d0*/  STG.E desc[UR10][R2.64], R11 ;  /* 0x0000000b02007986 */ /* 0x000fe2000c10190a */
[----:B------:R-:W-:Y:S05]  /*14e0*/  EXIT ;  /* 0x000000000000794d */ /* 0x000fea0003800000 */
.L_x_10:
        /* <DEDUP_REMOVED lines=9> */
.L_x_19:


//--------------------- .text._Z8FWT_SHFLPfS_Piiii --------------------------
	.section	.text._Z8FWT_SHFLPfS_Piiii,"ax",@progbits
	.align	128
        .global         _Z8FWT_SHFLPfS_Piiii
        .type           _Z8FWT_SHFLPfS_Piiii,@function
        .size           _Z8FWT_SHFLPfS_Piiii,(.L_x_20 - _Z8FWT_SHFLPfS_Piiii)
        .other          _Z8FWT_SHFLPfS_Piiii,@"STO_CUDA_ENTRY STV_DEFAULT"
_Z8FWT_SHFLPfS_Piiii:
.text._Z8FWT_SHFLPfS_Piiii:
[----:B------:R-:W-:Y:S01]  /*0000*/  LDC R1, c[0x0][0x37c] ;  /* 0x0000df00ff017b82 */ /* 0x000fe20000000800 */
[----:B------:R-:W0:Y:S07]  /*0010*/  S2R R0, SR_TID.X ;  /* 0x0000000000007919 */ /* 0x000e2e0000002100 */
[----:B------:R-:W0:Y:S01]  /*0020*/  S2UR UR4, SR_CTAID.X ;  /* 0x00000000000479c3 */ /* 0x000e220000002500 */
[----:B------:R-:W1:Y:S01]  /*0030*/  LDCU UR5, c[0x0][0x3a0] ;  /* 0x00007400ff0577ac */ /* 0x000e620008000800 */
[----:B------:R-:W-:Y:S01]  /*0040*/  BSSY.RECONVERGENT B0, `(.L_x_11) ;  /* 0x0000010000007945 */ /* 0x000fe20003800200 */
[----:B------:R-:W2:Y:S05]  /*0050*/  LDCU.64 UR10, c[0x0][0x358] ;  /* 0x00006b00ff0a77ac */ /* 0x000eaa0008000a00 */
[----:B------:R-:W0:Y:S02]  /*0060*/  LDC R3, c[0x0][0x360] ;  /* 0x0000d800ff037b82 */ /* 0x000e240000000800 */
[----:B0-----:R-:W-:-:S05]  /*0070*/  IMAD R0, R3, UR4, R0 ;  /* 0x0000000403007c24 */ /* 0x001fca000f8e0200 */
[----:B-1----:R-:W-:-:S13]  /*0080*/  ISETP.GE.AND P0, PT, R0, UR5, PT ;  /* 0x0000000500007c0c */ /* 0x002fda000bf06270 */
[----:B--2---:R-:W-:Y:S05]  /*0090*/  @P0 BRA `(.L_x_12) ;  /* 0x0000000000280947 */ /* 0x004fea0003800000 */
[----:B------:R-:W0:Y:S08]  /*00a0*/  LDC.64 R4, c[0x0][0x390] ;  /* 0x0000e400ff047b82 */ /* 0x000e300000000a00 */
[----:B------:R-:W1:Y:S01]  /*00b0*/  LDC.64 R2, c[0x0][0x380] ;  /* 0x0000e000ff027b82 */ /* 0x000e620000000a00 */
[----:B0-----:R-:W-:-:S06]  /*00c0*/  IMAD.WIDE R4, R0, 0x4, R4 ;  /* 0x0000000400047825 */ /* 0x001fcc00078e0204 */
[----:B------:R-:W2:Y:S01]  /*00d0*/  LDG.E R4, desc[UR10][R4.64] ;  /* 0x0000000a04047981 */ /* 0x000ea2000c1e1900 */
[----:B------:R-:W-:-:S04]  /*00e0*/  SHF.R.S32.HI R7, RZ, 0x1f, R0 ;  /* 0x0000001fff077819 */ /* 0x000fc80000011400 */
[----:B------:R-:W-:-:S04]  /*00f0*/  LEA.HI R7, R7, R0, RZ, 0x5 ;  /* 0x0000000007077211 */ /* 0x000fc800078f28ff */
[----:B------:R-:W-:-:S05]  /*0100*/  LOP3.LUT R7, R7, 0xffffffe0, RZ, 0xc0, !PT ;  /* 0xffffffe007077812 */ /* 0x000fca00078ec0ff */
[----:B--2---:R-:W-:-:S04]  /*0110*/  IMAD.IADD R7, R4, 0x1, R7 ;  /* 0x0000000104077824 */ /* 0x004fc800078e0207 */
[----:B-1----:R-:W-:-:S06]  /*0120*/  IMAD.WIDE R2, R7, 0x4, R2 ;  /* 0x0000000407027825 */ /* 0x002fcc00078e0202 */
[----:B------:R0:W5:Y:S02]  /*0130*/  LDG.E R3, desc[UR10][R2.64] ;  /* 0x0000000a02037981 */ /* 0x000164000c1e1900 */
.L_x_12:
[----:B------:R-:W-:Y:S05]  /*0140*/  BSYNC.RECONVERGENT B0 ;  /* 0x0000000000007941 */ /* 0x000fea0003800200 */
.L_x_11:
[----:B------:R-:W1:Y:S02]  /*0150*/  LDCU UR7, c[0x0][0x398] ;  /* 0x00007300ff0777ac */ /* 0x000e640008000800 */
[----:B-1----:R-:W-:-:S09]  /*0160*/  UISETP.GE.AND UP0, UPT, UR7, 0x1, UPT ;  /* 0x000000010700788c */ /* 0x002fd2000bf06270 */
        /* <DEDUP_REMOVED lines=8> */
[----:B0-----:R-:W-:Y:S01]  /*01f0*/  IMAD.U32 R2, RZ, RZ, UR5 ;  /* 0x00000005ff027e24 */ /* 0x001fe2000f8e00ff */
[----:B------:R-:W-:Y:S06]  /*0200*/  BRA.U !UP1, `(.L_x_14) ;  /* 0x0000000509187547 */ /* 0x000fec000b800000 */
[----:B------:R-:W-:Y:S02]  /*0210*/  ULOP3.LUT UR4, UR7, 0x7ffffffc, URZ, 0xc0, !UPT ;  /* 0x7ffffffc07047892 */ /* 0x000fe4000f8ec0ff */
[----:B------:R-:W-:Y:S02]  /*0220*/  UIADD3 UR5, UPT, UPT, UR7, -0x2, URZ ;  /* 0xfffffffe07057890 */ /* 0x000fe4000fffe0ff */
[----:B------:R-:W-:-:S12]  /*0230*/  UIADD3 UR8, UPT, UPT, -UR4, URZ, URZ ;  /* 0x000000ff04087290 */ /* 0x000fd8000fffe1ff */
.L_x_15:
[----:B-----5:R-:W0:Y:S01]  /*0240*/  SHFL.UP PT, R9, R3, R2, RZ ;  /* 0x0400000203097389 */ /* 0x020e2200000e00ff */
[----:B------:R-:W-:Y:S02]  /*0250*/  UIADD3 UR9, UPT, UPT, UR5, 0x1, URZ ;  /* 0x0000000105097890 */ /* 0x000fe4000fffe0ff */
[----:B------:R-:W-:Y:S01]  /*0260*/  UIADD3 UR8, UPT, UPT, UR8, 0x4, URZ ;  /* 0x0000000408087890 */ /* 0x000fe2000fffe0ff */
[----:B------:R-:W1:Y:S03]  /*0270*/  SHFL.DOWN PT, R7, R3, R2, 0x1f ;  /* 0x08001f0203077589 */ /* 0x000e6600000e0000 */
[----:B------:R-:W-:Y:S01]  /*0280*/  SHF.R.U32.HI R4, RZ, UR9, R0 ;  /* 0x00000009ff047c19 */ /* 0x000fe20008011600 */
[----:B------:R-:W-:Y:S02]  /*0290*/  UIADD3 UR9, UPT, UPT, UR5, -0x1, URZ ;  /* 0xffffffff05097890 */ /* 0x000fe4000fffe0ff */
[----:B------:R-:W-:Y:S01]  /*02a0*/  UISETP.NE.AND UP1, UPT, UR8, URZ, UPT ;  /* 0x000000ff0800728c */ /* 0x000fe2000bf25270 */
[C---:B------:R-:W-:Y:S01]  /*02b0*/  LOP3.LUT R6, R4.reuse, 0x1, RZ, 0xc0, !PT ;  /* 0x0000000104067812 */ /* 0x040fe200078ec0ff */
[C---:B------:R-:W-:Y:S01]  /*02c0*/  IMAD.SHL.U32 R5, R4.reuse, 0x2, RZ ;  /* 0x0000000204057824 */ /* 0x040fe200078e00ff */
[----:B------:R-:W-:-:S02]  /*02d0*/  LOP3.LUT R4, R4, 0x1, RZ, 0xc, !PT ;  /* 0x0000000104047812 */ /* 0x000fc400078e0cff */
[----:B------:R-:W-:Y:S02]  /*02e0*/  I2FP.F32.U32 R6, R6 ;  /* 0x0000000600067245 */ /* 0x000fe40000201000 */
[----:B------:R-:W-:Y:S02]  /*02f0*/  LOP3.LUT R5, R5, 0x2, RZ, 0xc0, !PT ;  /* 0x0000000205057812 */ /* 0x000fe400078ec0ff */
[----:B------:R-:W-:Y:S02]  /*0300*/  I2FP.F32.U32 R4, R4 ;  /* 0x0000000400047245 */ /* 0x000fe40000201000 */
[----:B------:R-:W-:Y:S01]  /*0310*/  IADD3 R5, PT, PT, -R5, 0x1, RZ ;  /* 0x0000000105057810 */ /* 0x000fe20007ffe1ff */
[----:B0-----:R-:W-:-:S03]  /*0320*/  FMUL R9, R6, R9 ;  /* 0x0000000906097220 */ /* 0x001fc60000400000 */
[----:B------:R-:W-:Y:S01]  /*0330*/  I2FP.F32.S32 R5, R5 ;  /* 0x0000000500057245 */ /* 0x000fe20000201400 */
[----:B-1----:R-:W-:Y:S01]  /*0340*/  FFMA R4, R4, R7, R9 ;  /* 0x0000000704047223 */ /* 0x002fe20000000009 */
[----:B------:R-:W-:-:S03]  /*0350*/  SHF.R.S32.HI R7, RZ, 0x1, R2 ;  /* 0x00000001ff077819 */ /* 0x000fc60000011402 */
[----:B------:R-:W-:Y:S01]  /*0360*/  FFMA R4, R5, R3, R4 ;  /* 0x0000000305047223 */ /* 0x000fe20000000004 */
[----:B------:R-:W-:-:S04]  /*0370*/  SHF.R.U32.HI R3, RZ, UR5, R0 ;  /* 0x00000005ff037c19 */ /* 0x000fc80008011600 */
[----:B------:R-:W0:Y:S01]  /*0380*/  SHFL.UP PT, R9, R4, R7, RZ ;  /* 0x0400000704097389 */ /* 0x000e2200000e00ff */
[C---:B------:R-:W-:Y:S01]  /*0390*/  IMAD.SHL.U32 R5, R3.reuse, 0x2, RZ ;  /* 0x0000000203057824 */ /* 0x040fe200078e00ff */
[C---:B------:R-:W-:Y:S02]  /*03a0*/  LOP3.LUT R6, R3.reuse, 0x1, RZ, 0xc0, !PT ;  /* 0x0000000103067812 */ /* 0x040fe400078ec0ff */
[----:B------:R-:W1:Y:S01]  /*03b0*/  SHFL.DOWN PT, R8, R4, R7, 0x1f ;  /* 0x08001f0704087589 */ /* 0x000e6200000e0000 */
[----:B------:R-:W-:Y:S02]  /*03c0*/  LOP3.LUT R3, R3, 0x1, RZ, 0xc, !PT ;  /* 0x0000000103037812 */ /* 0x000fe400078e0cff */
[----:B------:R-:W-:Y:S02]  /*03d0*/  I2FP.F32.U32 R6, R6 ;  /* 0x0000000600067245 */ /* 0x000fe40000201000 */
[----:B------:R-:W-:Y:S02]  /*03e0*/  LOP3.LUT R5, R5, 0x2, RZ, 0xc0, !PT ;  /* 0x0000000205057812 */ /* 0x000fe400078ec0ff */
[----:B------:R-:W-:-:S02]  /*03f0*/  I2FP.F32.U32 R3, R3 ;  /* 0x0000000300037245 */ /* 0x000fc40000201000 */
[----:B------:R-:W-:-:S04]  /*0400*/  IADD3 R5, PT, PT, -R5, 0x1, RZ ;  /* 0x0000000105057810 */ /* 0x000fc80007ffe1ff */
[----:B------:R-:W-:Y:S01]  /*0410*/  I2FP.F32.S32 R5, R5 ;  /* 0x0000000500057245 */ /* 0x000fe20000201400 */
[----:B0-----:R-:W-:-:S04]  /*0420*/  FMUL R6, R6, R9 ;  /* 0x0000000906067220 */ /* 0x001fc80000400000 */
[----:B-1----:R-:W-:Y:S01]  /*0430*/  FFMA R3, R3, R8, R6 ;  /* 0x0000000803037223 */ /* 0x002fe20000000006 */
[----:B------:R-:W-:-:S03]  /*0440*/  SHF.R.S32.HI R6, RZ, 0x2, R2 ;  /* 0x00000002ff067819 */ /* 0x000fc60000011402 */
[----:B------:R-:W-:Y:S01]  /*0450*/  FFMA R3, R4, R5, R3 ;  /* 0x0000000504037223 */ /* 0x000fe20000000003 */
[----:B------:R-:W-:Y:S01]  /*0460*/  SHF.R.U32.HI R4, RZ, UR9, R0 ;  /* 0x00000009ff047c19 */ /* 0x000fe20008011600 */
[----:B------:R-:W-:Y:S02]  /*0470*/  UIADD3 UR9, UPT, UPT, UR5, -0x2, URZ ;  /* 0xfffffffe05097890 */ /* 0x000fe4000fffe0ff */
[----:B------:R-:W-:Y:S01]  /*0480*/  UIADD3 UR5, UPT, UPT, UR5, -0x4, URZ ;  /* 0xfffffffc05057890 */ /* 0x000fe2000fffe0ff */
[----:B------:R-:W0:Y:S01]  /*0490*/  SHFL.UP PT, R8, R3, R6, RZ ;  /* 0x0400000603087389 */ /* 0x000e2200000e00ff */
[C---:B------:R-:W-:Y:S01]  /*04a0*/  IMAD.SHL.U32 R5, R4.reuse, 0x2, RZ ;  /* 0x0000000204057824 */ /* 0x040fe200078e00ff */
[C---:B------:R-:W-:Y:S02]  /*04b0*/  LOP3.LUT R7, R4.reuse, 0x1, RZ, 0xc0, !PT ;  /* 0x0000000104077812 */ /* 0x040fe400078ec0ff */
[----:B------:R1:W2:Y:S01]  /*04c0*/  SHFL.DOWN PT, R9, R3, R6, 0x1f ;  /* 0x08001f0603097589 */ /* 0x0002a200000e0000 */
[----:B------:R-:W-:-:S02]  /*04d0*/  LOP3.LUT R4, R4, 0x1, RZ, 0xc, !PT ;  /* 0x0000000104047812 */ /* 0x000fc400078e0cff */
[----:B------:R-:W-:Y:S02]  /*04e0*/  I2FP.F32.U32 R7, R7 ;  /* 0x0000000700077245 */ /* 0x000fe40000201000 */
[----:B------:R-:W-:Y:S02]  /*04f0*/  LOP3.LUT R5, R5, 0x2, RZ, 0xc0, !PT ;  /* 0x0000000205057812 */ /* 0x000fe400078ec0ff */
[----:B------:R-:W-:Y:S02]  /*0500*/  I2FP.F32.U32 R4, R4 ;  /* 0x0000000400047245 */ /* 0x000fe40000201000 */
[----:B------:R-:W-:Y:S02]  /*0510*/  IADD3 R5, PT, PT, -R5, 0x1, RZ ;  /* 0x0000000105057810 */ /* 0x000fe40007ffe1ff */
[----:B-1----:R-:W-:Y:S02]  /*0520*/  SHF.R.S32.HI R6, RZ, 0x3, R2 ;  /* 0x00000003ff067819 */ /* 0x002fe40000011402 */
[----:B------:R-:W-:-:S02]  /*0530*/  I2FP.F32.S32 R5, R5 ;  /* 0x0000000500057245 */ /* 0x000fc40000201400 */
[----:B------:R-:W-:Y:S01]  /*0540*/  SHF.R.S32.HI R2, RZ, 0x4, R2 ;  /* 0x00000004ff027819 */ /* 0x000fe20000011402 */
[----:B0-----:R-:W-:-:S04]  /*0550*/  FMUL R7, R7, R8 ;  /* 0x0000000807077220 */ /* 0x001fc80000400000 */
[----:B--2---:R-:W-:-:S04]  /*0560*/  FFMA R4, R4, R9, R7 ;  /* 0x0000000904047223 */ /* 0x004fc80000000007 */
        /* <DEDUP_REMOVED lines=13> */
[----:B-1----:R-:W-:-:S04]  /*0640*/  FFMA R4, R4, R9, R7 ;  /* 0x0000000904047223 */ /* 0x002fc80000000007 */
[----:B------:R-:W-:Y:S01]  /*0650*/  FFMA R3, R3, R5, R4 ;  /* 0x0000000503037223 */ /* 0x000fe20000000004 */
[----:B------:R-:W-:Y:S06]  /*0660*/  BRA.U UP1, `(.L_x_15) ;  /* 0xfffffff901f47547 */ /* 0x000fec000b83ffff */
.L_x_14:
[----:B------:R-:W-:Y:S05]  /*0670*/  BRA.U !UP0, `(.L_x_13) ;  /* 0x0000000108547547 */ /* 0x000fea000b800000 */
[----:B------:R-:W-:Y:S02]  /*0680*/  UIADD3 UR4, UPT, UPT, -UR4, UR7, URZ ;  /* 0x0000000704047290 */ /* 0x000fe4000fffe1ff */
[----:B------:R-:W-:-:S12]  /*0690*/  UIADD3 UR6, UPT, UPT, -UR6, URZ, URZ ;  /* 0x000000ff06067290 */ /* 0x000fd8000fffe1ff */
.L_x_16:
[----:B-----5:R-:W0:Y:S01]  /*06a0*/  SHFL.UP PT, R9, R3, R2, RZ ;  /* 0x0400000203097389 */ /* 0x020e2200000e00ff */
[----:B------:R-:W-:Y:S02]  /*06b0*/  UIADD3 UR4, UPT, UPT, UR4, -0x1, URZ ;  /* 0xffffffff04047890 */ /* 0x000fe4000fffe0ff */
[----:B------:R-:W-:Y:S01]  /*06c0*/  UIADD3 UR6, UPT, UPT, UR6, 0x1, URZ ;  /* 0x0000000106067890 */ /* 0x000fe2000fffe0ff */
[----:B------:R1:W2:Y:S03]  /*06d0*/  SHFL.DOWN PT, R7, R3, R2, 0x1f ;  /* 0x08001f0203077589 */ /* 0x0002a600000e0000 */
[----:B------:R-:W-:Y:S01]  /*06e0*/  SHF.R.U32.HI R4, RZ, UR4, R0 ;  /* 0x00000004ff047c19 */ /* 0x000fe20008011600 */
[----:B------:R-:W-:-:S03]  /*06f0*/  UISETP.NE.AND UP0, UPT, UR6, URZ, UPT ;  /* 0x000000ff0600728c */ /* 0x000fc6000bf05270 */
[C---:B------:R-:W-:Y:S01]  /*0700*/  LOP3.LUT R6, R4.reuse, 0x1, RZ, 0xc0, !PT ;  /* 0x0000000104067812 */ /* 0x040fe200078ec0ff */
[C---:B------:R-:W-:Y:S01]  /*0710*/  IMAD.SHL.U32 R5, R4.reuse, 0x2, RZ ;  /* 0x0000000204057824 */ /* 0x040fe200078e00ff */
[----:B------:R-:W-:Y:S02]  /*0720*/  LOP3.LUT R4, R4, 0x1, RZ, 0xc, !PT ;  /* 0x0000000104047812 */ /* 0x000fe400078e0cff */
[----:B------:R-:W-:Y:S02]  /*0730*/  I2FP.F32.U32 R6, R6 ;  /* 0x0000000600067245 */ /* 0x000fe40000201000 */
[----:B------:R-:W-:Y:S02]  /*0740*/  LOP3.LUT R5, R5, 0x2, RZ, 0xc0, !PT ;  /* 0x0000000205057812 */ /* 0x000fe400078ec0ff */
[----:B------:R-:W-:Y:S02]  /*0750*/  I2FP.F32.U32 R4, R4 ;  /* 0x0000000400047245 */ /* 0x000fe40000201000 */
[----:B------:R-:W-:-:S02]  /*0760*/  IADD3 R5, PT, PT, -R5, 0x1, RZ ;  /* 0x0000000105057810 */ /* 0x000fc40007ffe1ff */
[----:B-1----:R-:W-:Y:S01]  /*0770*/  SHF.R.S32.HI R2, RZ, 0x1, R2 ;  /* 0x00000001ff027819 */ /* 0x002fe20000011402 */
[----:B0-----:R-:W-:Y:S01]  /*0780*/  FMUL R9, R6, R9 ;  /* 0x0000000906097220 */ /* 0x001fe20000400000 */
[----:B------:R-:W-:-:S03]  /*0790*/  I2FP.F32.S32 R5, R5 ;  /* 0x0000000500057245 */ /* 0x000fc60000201400 */
[----:B--2---:R-:W-:-:S04]  /*07a0*/  FFMA R4, R4, R7, R9 ;  /* 0x0000000704047223 */ /* 0x004fc80000000009 */
[----:B------:R-:W-:Y:S01]  /*07b0*/  FFMA R3, R5, R3, R4 ;  /* 0x0000000305037223 */ /* 0x000fe20000000004 */
[----:B------:R-:W-:Y:S06]  /*07c0*/  BRA.U UP0, `(.L_x_16) ;  /* 0xfffffffd00b47547 */ /* 0x000fec000b83ffff */
.L_x_13:
[----:B------:R-:W-:Y:S05]  /*07d0*/  @P0 EXIT ;  /* 0x000000000000094d */ /* 0x000fea0003800000 */
[----:B------:R-:W1:Y:S02]  /*07e0*/  LDC.64 R4, c[0x0][0x388] ;  /* 0x0000e200ff047b82 */ /* 0x000e640000000a00 */
[----:B-1----:R-:W-:-:S05]  /*07f0*/  IMAD.WIDE R4, R0, 0x4, R4 ;  /* 0x0000000400047825 */ /* 0x002fca00078e0204 */
[----:B-----5:R-:W-:Y:S01]  /*0800*/  STG.E desc[UR10][R4.64], R3 ;  /* 0x0000000304007986 */ /* 0x020fe2000c10190a */
[----:B------:R-:W-:Y:S05]  /*0810*/  EXIT ;  /* 0x000000000000794d */ /* 0x000fea0003800000 */
.L_x_17:
        /* <DEDUP_REMOVED lines=14> */
.L_x_20:


//--------------------- .nv.shared._Z6FWT_SMPfS_Piiii --------------------------
	.section	.nv.shared._Z6FWT_SMPfS_Piiii,"aw",@nobits
	.sectionflags	@""
	.align	16
	.zero		1024


//--------------------- .nv.shared.reserved.0     --------------------------
	.section	.nv.shared.reserved.0,"aw",@nobits
	.weak		__nv_reservedSMEM_offset_0_alias
	.size		__nv_reservedSMEM_offset_0_alias, 0, 64
	.other		__nv_reservedSMEM_offset_0_alias,@"STO_CUDA_RESERVED_SHARED STV_DEFAULT"
__nv_reservedSMEM_offset_0_alias:
	.zero		0
	.zero		64


//--------------------- .nv.shared._Z6FWT_GMPfS_PiiiiS_ --------------------------
	.section	.nv.shared._Z6FWT_GMPfS_PiiiiS_,"aw",@nobits
	.sectionflags	@""
	.align	16
	.zero		1024


//--------------------- .nv.shared._Z8FWT_SHFLPfS_Piiii --------------------------
	.section	.nv.shared._Z8FWT_SHFLPfS_Piiii,"aw",@nobits
	.sectionflags	@""
	.align	16
	.zero		1024


//--------------------- .nv.constant0._Z6FWT_SMPfS_Piiii --------------------------
	.section	.nv.constant0._Z6FWT_SMPfS_Piiii,"a",@progbits
	.sectionflags	@""
	.align	4
.nv.constant0._Z6FWT_SMPfS_Piiii:
	.zero		932


//--------------------- .nv.constant0._Z6FWT_GMPfS_PiiiiS_ --------------------------
	.section	.nv.constant0._Z6FWT_GMPfS_PiiiiS_,"a",@progbits
	.sectionflags	@""
	.align	4
.nv.constant0._Z6FWT_GMPfS_PiiiiS_:
	.zero		944


//--------------------- .nv.constant0._Z8FWT_SHFLPfS_Piiii --------------------------
	.section	.nv.constant0._Z8FWT_SHFLPfS_Piiii,"a",@progbits
	.sectionflags	@""
	.align	4
.nv.constant0._Z8FWT_SHFLPfS_Piiii:
	.zero		932


//--------------------- SYMBOLS --------------------------

	.type		.nv.reservedSmem.offset0,@object
	.size		.nv.reservedSmem.offset0,0x4
	.type		.nv.reservedSmem.cap,@object
	.size		.nv.reservedSmem.cap,0x4
